//
// Generated by NVIDIA NVVM Compiler
//
// Compiler Build ID: CL-36424714
// Cuda compilation tools, release 13.0, V13.0.88
// Based on NVVM 20.0.0
//

.version 9.0
.target sm_100
.address_size 64

	// .globl	_Z9lstm_gemmPfS_S_S_S_iiiiii

.visible .entry _Z9lstm_gemmPfS_S_S_S_iiiiii(
	.param .u64 .ptr .align 1 _Z9lstm_gemmPfS_S_S_S_iiiiii_param_0,
	.param .u64 .ptr .align 1 _Z9lstm_gemmPfS_S_S_S_iiiiii_param_1,
	.param .u64 .ptr .align 1 _Z9lstm_gemmPfS_S_S_S_iiiiii_param_2,
	.param .u64 .ptr .align 1 _Z9lstm_gemmPfS_S_S_S_iiiiii_param_3,
	.param .u64 .ptr .align 1 _Z9lstm_gemmPfS_S_S_S_iiiiii_param_4,
	.param .u32 _Z9lstm_gemmPfS_S_S_S_iiiiii_param_5,
	.param .u32 _Z9lstm_gemmPfS_S_S_S_iiiiii_param_6,
	.param .u32 _Z9lstm_gemmPfS_S_S_S_iiiiii_param_7,
	.param .u32 _Z9lstm_gemmPfS_S_S_S_iiiiii_param_8,
	.param .u32 _Z9lstm_gemmPfS_S_S_S_iiiiii_param_9,
	.param .u32 _Z9lstm_gemmPfS_S_S_S_iiiiii_param_10
)
{
	.reg .pred 	%p<15>;
	.reg .b32 	%r<82>;
	.reg .b32 	%f<195>;
	.reg .b64 	%rd<46>;

	ld.param.u64 	%rd13, [_Z9lstm_gemmPfS_S_S_S_iiiiii_param_0];
	ld.param.u64 	%rd14, [_Z9lstm_gemmPfS_S_S_S_iiiiii_param_1];
	ld.param.u64 	%rd15, [_Z9lstm_gemmPfS_S_S_S_iiiiii_param_2];
	ld.param.u64 	%rd11, [_Z9lstm_gemmPfS_S_S_S_iiiiii_param_3];
	ld.param.u64 	%rd12, [_Z9lstm_gemmPfS_S_S_S_iiiiii_param_4];
	ld.param.u32 	%r29, [_Z9lstm_gemmPfS_S_S_S_iiiiii_param_5];
	ld.param.u32 	%r33, [_Z9lstm_gemmPfS_S_S_S_iiiiii_param_6];
	ld.param.u32 	%r34, [_Z9lstm_gemmPfS_S_S_S_iiiiii_param_7];
	ld.param.u32 	%r30, [_Z9lstm_gemmPfS_S_S_S_iiiiii_param_8];
	ld.param.u32 	%r31, [_Z9lstm_gemmPfS_S_S_S_iiiiii_param_9];
	ld.param.u32 	%r32, [_Z9lstm_gemmPfS_S_S_S_iiiiii_param_10];
	cvta.to.global.u64 	%rd1, %rd15;
	cvta.to.global.u64 	%rd2, %rd13;
	cvta.to.global.u64 	%rd3, %rd14;
	mov.u32 	%r35, %tid.x;
	mov.u32 	%r36, %ctaid.x;
	mov.u32 	%r37, %ntid.x;
	mad.lo.s32 	%r1, %r36, %r37, %r35;
	mov.u32 	%r38, %tid.y;
	mov.u32 	%r39, %ctaid.y;
	mov.u32 	%r40, %ntid.y;
	mad.lo.s32 	%r2, %r39, %r40, %r38;
	mul.lo.s32 	%r3, %r34, %r1;
	shr.s32 	%r41, %r33, 31;
	shr.u32 	%r42, %r41, 30;
	add.s32 	%r43, %r33, %r42;
	shr.s32 	%r4, %r43, 2;
	setp.lt.s32 	%p1, %r33, 4;
	mov.f32 	%f194, 0f00000000;
	@%p1 bra 	$L__BB0_30;
	shr.s32 	%r45, %r30, 31;
	shr.u32 	%r46, %r45, 30;
	add.s32 	%r47, %r30, %r46;
	shr.s32 	%r5, %r47, 2;
	neg.s32 	%r6, %r5;
	shr.s32 	%r48, %r31, 31;
	shr.u32 	%r49, %r48, 30;
	add.s32 	%r50, %r31, %r49;
	shr.s32 	%r51, %r50, 2;
	mul.lo.s32 	%r7, %r51, %r1;
	mul.lo.s32 	%r52, %r31, %r29;
	shr.s32 	%r53, %r52, 31;
	shr.u32 	%r54, %r53, 30;
	add.s32 	%r55, %r52, %r54;
	shr.s32 	%r56, %r55, 2;
	mul.lo.s32 	%r8, %r56, %r32;
	sub.s32 	%r57, %r7, %r5;
	add.s32 	%r9, %r57, %r8;
	mul.lo.s32 	%r58, %r5, %r1;
	mul.lo.s32 	%r59, %r30, %r29;
	shr.s32 	%r60, %r59, 31;
	shr.u32 	%r61, %r60, 30;
	add.s32 	%r62, %r59, %r61;
	shr.s32 	%r63, %r62, 2;
	mad.lo.s32 	%r10, %r63, %r32, %r58;
	mul.lo.s32 	%r11, %r4, %r2;
	add.s32 	%r64, %r4, -1;
	and.b32  	%r12, %r4, 3;
	setp.lt.u32 	%p2, %r64, 3;
	mov.f32 	%f194, 0f00000000;
	mov.b32 	%r81, 0;
	@%p2 bra 	$L__BB0_16;
	and.b32  	%r81, %r4, 536870908;
	mul.wide.u32 	%rd16, %r11, 16;
	add.s64 	%rd17, %rd16, %rd1;
	add.s64 	%rd45, %rd17, 48;
	add.s32 	%r66, %r6, %r8;
	add.s32 	%r77, %r66, %r7;
	mov.f32 	%f194, 0f00000000;
	mov.b32 	%r79, 0;
	mov.u32 	%r76, %r11;
	mov.u32 	%r78, %r10;
$L__BB0_3:
	.pragma "nounroll";
	mul.wide.s32 	%rd18, %r78, 16;
	add.s64 	%rd19, %rd2, %rd18;
	add.s64 	%rd6, %rd19, 32;
	mul.wide.s32 	%rd20, %r77, 16;
	add.s64 	%rd21, %rd3, %rd20;
	add.s64 	%rd7, %rd21, 32;
	setp.ge.s32 	%p3, %r79, %r5;
	@%p3 bra 	$L__BB0_5;
	ld.global.v4.f32 	{%f165, %f164, %f163, %f162}, [%rd6+-32];
	bra.uni 	$L__BB0_6;
$L__BB0_5:
	ld.global.v4.f32 	{%f165, %f164, %f163, %f162}, [%rd7+-32];
$L__BB0_6:
	mul.wide.u32 	%rd22, %r76, 16;
	add.s64 	%rd23, %rd1, %rd22;
	ld.global.v4.f32 	{%f102, %f103, %f104, %f105}, [%rd23];
	mul.f32 	%f106, %f164, %f103;
	fma.rn.f32 	%f107, %f165, %f102, %f106;
	fma.rn.f32 	%f108, %f163, %f104, %f107;
	fma.rn.f32 	%f109, %f162, %f105, %f108;
	add.f32 	%f14, %f194, %f109;
	add.s32 	%r19, %r79, 1;
	setp.lt.s32 	%p4, %r19, %r5;
	@%p4 bra 	$L__BB0_8;
	ld.global.v4.f32 	{%f169, %f168, %f167, %f166}, [%rd7+-16];
	bra.uni 	$L__BB0_9;
$L__BB0_8:
	ld.global.v4.f32 	{%f169, %f168, %f167, %f166}, [%rd6+-16];
$L__BB0_9:
	ld.global.v4.f32 	{%f110, %f111, %f112, %f113}, [%rd45+-32];
	mul.f32 	%f114, %f168, %f111;
	fma.rn.f32 	%f115, %f169, %f110, %f114;
	fma.rn.f32 	%f116, %f167, %f112, %f115;
	fma.rn.f32 	%f117, %f166, %f113, %f116;
	add.f32 	%f27, %f14, %f117;
	add.s32 	%r20, %r19, 1;
	setp.lt.s32 	%p5, %r20, %r5;
	@%p5 bra 	$L__BB0_11;
	ld.global.v4.f32 	{%f173, %f172, %f171, %f170}, [%rd7];
	bra.uni 	$L__BB0_12;
$L__BB0_11:
	ld.global.v4.f32 	{%f173, %f172, %f171, %f170}, [%rd6];
$L__BB0_12:
	ld.global.v4.f32 	{%f118, %f119, %f120, %f121}, [%rd45+-16];
	mul.f32 	%f122, %f172, %f119;
	fma.rn.f32 	%f123, %f173, %f118, %f122;
	fma.rn.f32 	%f124, %f171, %f120, %f123;
	fma.rn.f32 	%f125, %f170, %f121, %f124;
	add.f32 	%f40, %f27, %f125;
	add.s32 	%r21, %r20, 1;
	setp.lt.s32 	%p6, %r21, %r5;
	@%p6 bra 	$L__BB0_14;
	ld.global.v4.f32 	{%f177, %f176, %f175, %f174}, [%rd7+16];
	bra.uni 	$L__BB0_15;
$L__BB0_14:
	ld.global.v4.f32 	{%f177, %f176, %f175, %f174}, [%rd6+16];
$L__BB0_15:
	ld.global.v4.f32 	{%f126, %f127, %f128, %f129}, [%rd45];
	mul.f32 	%f130, %f176, %f127;
	fma.rn.f32 	%f131, %f177, %f126, %f130;
	fma.rn.f32 	%f132, %f175, %f128, %f131;
	fma.rn.f32 	%f133, %f174, %f129, %f132;
	add.f32 	%f194, %f40, %f133;
	add.s32 	%r78, %r78, 4;
	add.s64 	%rd45, %rd45, 64;
	add.s32 	%r77, %r77, 4;
	add.s32 	%r76, %r76, 4;
	add.s32 	%r79, %r21, 1;
	setp.ne.s32 	%p7, %r79, %r81;
	@%p7 bra 	$L__BB0_3;
$L__BB0_16:
	setp.eq.s32 	%p8, %r12, 0;
	@%p8 bra 	$L__BB0_30;
	setp.eq.s32 	%p9, %r12, 1;
	@%p9 bra 	$L__BB0_25;
	setp.lt.s32 	%p10, %r81, %r5;
	add.s32 	%r67, %r10, %r81;
	mul.wide.s32 	%rd24, %r67, 16;
	add.s64 	%rd9, %rd2, %rd24;
	add.s32 	%r68, %r9, %r81;
	mul.wide.s32 	%rd25, %r68, 16;
	add.s64 	%rd10, %rd3, %rd25;
	@%p10 bra 	$L__BB0_20;
	ld.global.v4.f32 	{%f183, %f182, %f181, %f180}, [%rd10];
	bra.uni 	$L__BB0_21;
$L__BB0_20:
	ld.global.v4.f32 	{%f183, %f182, %f181, %f180}, [%rd9];
$L__BB0_21:
	add.s32 	%r69, %r81, %r11;
	mul.wide.u32 	%rd26, %r69, 16;
	add.s64 	%rd27, %rd1, %rd26;
	ld.global.v4.f32 	{%f135, %f136, %f137, %f138}, [%rd27];
	mul.f32 	%f139, %f182, %f136;
	fma.rn.f32 	%f140, %f183, %f135, %f139;
	fma.rn.f32 	%f141, %f181, %f137, %f140;
	fma.rn.f32 	%f142, %f180, %f138, %f141;
	add.f32 	%f68, %f194, %f142;
	add.s32 	%r70, %r81, 1;
	setp.lt.s32 	%p11, %r70, %r5;
	@%p11 bra 	$L__BB0_23;
	ld.global.v4.f32 	{%f187, %f186, %f185, %f184}, [%rd10+16];
	bra.uni 	$L__BB0_24;
$L__BB0_23:
	ld.global.v4.f32 	{%f187, %f186, %f185, %f184}, [%rd9+16];
$L__BB0_24:
	cvt.u64.u32 	%rd28, %r11;
	cvt.u64.u32 	%rd29, %r81;
	add.s64 	%rd30, %rd29, %rd28;
	shl.b64 	%rd31, %rd30, 4;
	add.s64 	%rd32, %rd1, %rd31;
	ld.global.v4.f32 	{%f143, %f144, %f145, %f146}, [%rd32+16];
	mul.f32 	%f147, %f186, %f144;
	fma.rn.f32 	%f148, %f187, %f143, %f147;
	fma.rn.f32 	%f149, %f185, %f145, %f148;
	fma.rn.f32 	%f150, %f184, %f146, %f149;
	add.f32 	%f194, %f68, %f150;
	add.s32 	%r81, %r81, 2;
$L__BB0_25:
	and.b32  	%r71, %r4, 1;
	setp.eq.b32 	%p12, %r71, 1;
	not.pred 	%p13, %p12;
	@%p13 bra 	$L__BB0_30;
	setp.lt.s32 	%p14, %r81, %r5;
	@%p14 bra 	$L__BB0_28;
	add.s32 	%r72, %r9, %r81;
	mul.wide.s32 	%rd33, %r72, 16;
	add.s64 	%rd34, %rd3, %rd33;
	ld.global.v4.f32 	{%f193, %f192, %f191, %f190}, [%rd34];
	bra.uni 	$L__BB0_29;
$L__BB0_28:
	add.s32 	%r73, %r10, %r81;
	mul.wide.s32 	%rd35, %r73, 16;
	add.s64 	%rd36, %rd2, %rd35;
	ld.global.v4.f32 	{%f193, %f192, %f191, %f190}, [%rd36];
$L__BB0_29:
	add.s32 	%r74, %r81, %r11;
	mul.wide.u32 	%rd37, %r74, 16;
	add.s64 	%rd38, %rd1, %rd37;
	ld.global.v4.f32 	{%f151, %f152, %f153, %f154}, [%rd38];
	mul.f32 	%f155, %f192, %f152;
	fma.rn.f32 	%f156, %f193, %f151, %f155;
	fma.rn.f32 	%f157, %f191, %f153, %f156;
	fma.rn.f32 	%f158, %f190, %f154, %f157;
	add.f32 	%f194, %f194, %f158;
$L__BB0_30:
	cvta.to.global.u64 	%rd39, %rd11;
	cvta.to.global.u64 	%rd40, %rd12;
	mul.wide.u32 	%rd41, %r2, 4;
	add.s64 	%rd42, %rd39, %rd41;
	ld.global.f32 	%f159, [%rd42];
	add.f32 	%f160, %f194, %f159;
	add.s32 	%r75, %r3, %r2;
	mul.wide.s32 	%rd43, %r75, 4;
	add.s64 	%rd44, %rd40, %rd43;
	st.global.f32 	[%rd44], %f160;
	ret;

}
	// .globl	_Z12lstm_eltwisePfS_S_iii
.visible .entry _Z12lstm_eltwisePfS_S_iii(
	.param .u64 .ptr .align 1 _Z12lstm_eltwisePfS_S_iii_param_0,
	.param .u64 .ptr .align 1 _Z12lstm_eltwisePfS_S_iii_param_1,
	.param .u64 .ptr .align 1 _Z12lstm_eltwisePfS_S_iii_param_2,
	.param .u32 _Z12lstm_eltwisePfS_S_iii_param_3,
	.param .u32 _Z12lstm_eltwisePfS_S_iii_param_4,
	.param .u32 _Z12lstm_eltwisePfS_S_iii_param_5
)
{
	.reg .pred 	%p<15>;
	.reg .b32 	%r<61>;
	.reg .b32 	%f<46>;
	.reg .b64 	%rd<18>;
	.reg .b64 	%fd<94>;

	ld.param.u64 	%rd2, [_Z12lstm_eltwisePfS_S_iii_param_0];
	ld.param.u64 	%rd4, [_Z12lstm_eltwisePfS_S_iii_param_1];
	ld.param.u64 	%rd3, [_Z12lstm_eltwisePfS_S_iii_param_2];
	ld.param.u32 	%r13, [_Z12lstm_eltwisePfS_S_iii_param_3];
	ld.param.u32 	%r14, [_Z12lstm_eltwisePfS_S_iii_param_4];
	ld.param.u32 	%r15, [_Z12lstm_eltwisePfS_S_iii_param_5];
	cvta.to.global.u64 	%rd5, %rd4;
	mov.u32 	%r16, %tid.x;
	mov.u32 	%r17, %ctaid.x;
	mov.u32 	%r18, %ntid.x;
	mad.lo.s32 	%r19, %r17, %r18, %r16;
	mov.u32 	%r20, %tid.y;
	mov.u32 	%r21, %ctaid.y;
	mov.u32 	%r22, %ntid.y;
	mad.lo.s32 	%r23, %r21, %r22, %r20;
	mad.lo.s32 	%r1, %r13, %r19, %r23;
	mul.wide.s32 	%rd6, %r1, 16;
	add.s64 	%rd7, %rd5, %rd6;
	ld.global.v4.f32 	{%f1, %f2, %f3, %f4}, [%rd7];
	cvt.f64.f32 	%fd1, %f2;
	neg.f64 	%fd18, %fd1;
	fma.rn.f64 	%fd19, %fd1, 0dBFF71547652B82FE, 0d4338000000000000;
	{
	.reg .b32 %temp; 
	mov.b64 	{%r2, %temp}, %fd19;
	}
	mov.f64 	%fd20, 0dC338000000000000;
	add.rn.f64 	%fd21, %fd19, %fd20;
	fma.rn.f64 	%fd22, %fd21, 0dBFE62E42FEFA39EF, %fd18;
	fma.rn.f64 	%fd23, %fd21, 0dBC7ABC9E3B39803F, %fd22;
	fma.rn.f64 	%fd24, %fd23, 0d3E5ADE1569CE2BDF, 0d3E928AF3FCA213EA;
	fma.rn.f64 	%fd25, %fd24, %fd23, 0d3EC71DEE62401315;
	fma.rn.f64 	%fd26, %fd25, %fd23, 0d3EFA01997C89EB71;
	fma.rn.f64 	%fd27, %fd26, %fd23, 0d3F2A01A014761F65;
	fma.rn.f64 	%fd28, %fd27, %fd23, 0d3F56C16C1852B7AF;
	fma.rn.f64 	%fd29, %fd28, %fd23, 0d3F81111111122322;
	fma.rn.f64 	%fd30, %fd29, %fd23, 0d3FA55555555502A1;
	fma.rn.f64 	%fd31, %fd30, %fd23, 0d3FC5555555555511;
	fma.rn.f64 	%fd32, %fd31, %fd23, 0d3FE000000000000B;
	fma.rn.f64 	%fd33, %fd32, %fd23, 0d3FF0000000000000;
	fma.rn.f64 	%fd34, %fd33, %fd23, 0d3FF0000000000000;
	{
	.reg .b32 %temp; 
	mov.b64 	{%r3, %temp}, %fd34;
	}
	{
	.reg .b32 %temp; 
	mov.b64 	{%temp, %r4}, %fd34;
	}
	shl.b32 	%r24, %r2, 20;
	add.s32 	%r25, %r24, %r4;
	mov.b64 	%fd91, {%r3, %r25};
	{
	.reg .b32 %temp; 
	mov.b64 	{%temp, %r26}, %fd18;
	}
	mov.b32 	%f8, %r26;
	abs.f32 	%f5, %f8;
	setp.lt.f32 	%p1, %f5, 0f4086232B;
	@%p1 bra 	$L__BB1_3;
	setp.gt.f32 	%p2, %f2, 0f00000000;
	mov.f64 	%fd35, 0d7FF0000000000000;
	sub.f64 	%fd36, %fd35, %fd1;
	selp.f64 	%fd91, 0d0000000000000000, %fd36, %p2;
	setp.geu.f32 	%p3, %f5, 0f40874800;
	@%p3 bra 	$L__BB1_3;
	shr.u32 	%r27, %r2, 31;
	add.s32 	%r28, %r2, %r27;
	shr.s32 	%r29, %r28, 1;
	shl.b32 	%r30, %r29, 20;
	add.s32 	%r31, %r4, %r30;
	mov.b64 	%fd37, {%r3, %r31};
	sub.s32 	%r32, %r2, %r29;
	shl.b32 	%r33, %r32, 20;
	add.s32 	%r34, %r33, 1072693248;
	mov.b32 	%r35, 0;
	mov.b64 	%fd38, {%r35, %r34};
	mul.f64 	%fd91, %fd38, %fd37;
$L__BB1_3:
	add.f64 	%fd39, %fd91, 0d3FF0000000000000;
	rcp.rn.f64 	%fd40, %fd39;
	mul.lo.s32 	%r5, %r14, %r13;
	mad.lo.s32 	%r6, %r5, %r15, %r1;
	cvta.to.global.u64 	%rd8, %rd2;
	mul.wide.s32 	%rd9, %r6, 4;
	add.s64 	%rd1, %rd8, %rd9;
	ld.global.f32 	%f9, [%rd1];
	cvt.f64.f32 	%fd41, %f9;
	mul.f64 	%fd6, %fd40, %fd41;
	cvt.f64.f32 	%fd7, %f1;
	neg.f64 	%fd42, %fd7;
	fma.rn.f64 	%fd43, %fd7, 0dBFF71547652B82FE, 0d4338000000000000;
	{
	.reg .b32 %temp; 
	mov.b64 	{%r7, %temp}, %fd43;
	}
	mov.f64 	%fd44, 0dC338000000000000;
	add.rn.f64 	%fd45, %fd43, %fd44;
	fma.rn.f64 	%fd46, %fd45, 0dBFE62E42FEFA39EF, %fd42;
	fma.rn.f64 	%fd47, %fd45, 0dBC7ABC9E3B39803F, %fd46;
	fma.rn.f64 	%fd48, %fd47, 0d3E5ADE1569CE2BDF, 0d3E928AF3FCA213EA;
	fma.rn.f64 	%fd49, %fd48, %fd47, 0d3EC71DEE62401315;
	fma.rn.f64 	%fd50, %fd49, %fd47, 0d3EFA01997C89EB71;
	fma.rn.f64 	%fd51, %fd50, %fd47, 0d3F2A01A014761F65;
	fma.rn.f64 	%fd52, %fd51, %fd47, 0d3F56C16C1852B7AF;
	fma.rn.f64 	%fd53, %fd52, %fd47, 0d3F81111111122322;
	fma.rn.f64 	%fd54, %fd53, %fd47, 0d3FA55555555502A1;
	fma.rn.f64 	%fd55, %fd54, %fd47, 0d3FC5555555555511;
	fma.rn.f64 	%fd56, %fd55, %fd47, 0d3FE000000000000B;
	fma.rn.f64 	%fd57, %fd56, %fd47, 0d3FF0000000000000;
	fma.rn.f64 	%fd58, %fd57, %fd47, 0d3FF0000000000000;
	{
	.reg .b32 %temp; 
	mov.b64 	{%r8, %temp}, %fd58;
	}
	{
	.reg .b32 %temp; 
	mov.b64 	{%temp, %r9}, %fd58;
	}
	shl.b32 	%r36, %r7, 20;
	add.s32 	%r37, %r36, %r9;
	mov.b64 	%fd92, {%r8, %r37};
	{
	.reg .b32 %temp; 
	mov.b64 	{%temp, %r38}, %fd42;
	}
	mov.b32 	%f10, %r38;
	abs.f32 	%f6, %f10;
	setp.lt.f32 	%p4, %f6, 0f4086232B;
	@%p4 bra 	$L__BB1_6;
	setp.gt.f32 	%p5, %f1, 0f00000000;
	mov.f64 	%fd59, 0d7FF0000000000000;
	sub.f64 	%fd60, %fd59, %fd7;
	selp.f64 	%fd92, 0d0000000000000000, %fd60, %p5;
	setp.geu.f32 	%p6, %f6, 0f40874800;
	@%p6 bra 	$L__BB1_6;
	shr.u32 	%r39, %r7, 31;
	add.s32 	%r40, %r7, %r39;
	shr.s32 	%r41, %r40, 1;
	shl.b32 	%r42, %r41, 20;
	add.s32 	%r43, %r9, %r42;
	mov.b64 	%fd61, {%r8, %r43};
	sub.s32 	%r44, %r7, %r41;
	shl.b32 	%r45, %r44, 20;
	add.s32 	%r46, %r45, 1072693248;
	mov.b32 	%r47, 0;
	mov.b64 	%fd62, {%r47, %r46};
	mul.f64 	%fd92, %fd62, %fd61;
$L__BB1_6:
	add.f64 	%fd63, %fd92, 0d3FF0000000000000;
	rcp.rn.f64 	%fd64, %fd63;
	abs.f32 	%f11, %f3;
	mul.f32 	%f12, %f11, 0f4038AA3B;
	ex2.approx.ftz.f32 	%f13, %f12;
	add.f32 	%f14, %f13, 0f3F800000;
	rcp.approx.ftz.f32 	%f15, %f14;
	fma.rn.f32 	%f16, %f15, 0fC0000000, 0f3F800000;
	setp.ge.f32 	%p7, %f11, 0f41102CB4;
	selp.f32 	%f17, 0f3F800000, %f16, %p7;
	copysign.f32 	%f18, %f3, %f17;
	mul.f32 	%f19, %f3, %f3;
	fma.rn.f32 	%f20, %f19, 0f3C80F082, 0fBD563CAE;
	fma.rn.f32 	%f21, %f20, %f19, 0f3E085941;
	fma.rn.f32 	%f22, %f21, %f19, 0fBEAAA9ED;
	fma.rn.f32 	%f23, %f22, %f19, 0f00000000;
	fma.rn.f32 	%f24, %f23, %f3, %f3;
	setp.ge.f32 	%p8, %f11, 0f3F19999A;
	selp.f32 	%f25, %f18, %f24, %p8;
	cvt.f64.f32 	%fd65, %f25;
	fma.rn.f64 	%fd12, %fd64, %fd65, %fd6;
	cvt.f64.f32 	%fd13, %f4;
	neg.f64 	%fd66, %fd13;
	fma.rn.f64 	%fd67, %fd13, 0dBFF71547652B82FE, 0d4338000000000000;
	{
	.reg .b32 %temp; 
	mov.b64 	{%r10, %temp}, %fd67;
	}
	mov.f64 	%fd68, 0dC338000000000000;
	add.rn.f64 	%fd69, %fd67, %fd68;
	fma.rn.f64 	%fd70, %fd69, 0dBFE62E42FEFA39EF, %fd66;
	fma.rn.f64 	%fd71, %fd69, 0dBC7ABC9E3B39803F, %fd70;
	fma.rn.f64 	%fd72, %fd71, 0d3E5ADE1569CE2BDF, 0d3E928AF3FCA213EA;
	fma.rn.f64 	%fd73, %fd72, %fd71, 0d3EC71DEE62401315;
	fma.rn.f64 	%fd74, %fd73, %fd71, 0d3EFA01997C89EB71;
	fma.rn.f64 	%fd75, %fd74, %fd71, 0d3F2A01A014761F65;
	fma.rn.f64 	%fd76, %fd75, %fd71, 0d3F56C16C1852B7AF;
	fma.rn.f64 	%fd77, %fd76, %fd71, 0d3F81111111122322;
	fma.rn.f64 	%fd78, %fd77, %fd71, 0d3FA55555555502A1;
	fma.rn.f64 	%fd79, %fd78, %fd71, 0d3FC5555555555511;
	fma.rn.f64 	%fd80, %fd79, %fd71, 0d3FE000000000000B;
	fma.rn.f64 	%fd81, %fd80, %fd71, 0d3FF0000000000000;
	fma.rn.f64 	%fd82, %fd81, %fd71, 0d3FF0000000000000;
	{
	.reg .b32 %temp; 
	mov.b64 	{%r11, %temp}, %fd82;
	}
	{
	.reg .b32 %temp; 
	mov.b64 	{%temp, %r12}, %fd82;
	}
	shl.b32 	%r48, %r10, 20;
	add.s32 	%r49, %r48, %r12;
	mov.b64 	%fd93, {%r11, %r49};
	{
	.reg .b32 %temp; 
	mov.b64 	{%temp, %r50}, %fd66;
	}
	mov.b32 	%f26, %r50;
	abs.f32 	%f7, %f26;
	setp.lt.f32 	%p9, %f7, 0f4086232B;
	@%p9 bra 	$L__BB1_9;
	setp.gt.f32 	%p10, %f4, 0f00000000;
	mov.f64 	%fd83, 0d7FF0000000000000;
	sub.f64 	%fd84, %fd83, %fd13;
	selp.f64 	%fd93, 0d0000000000000000, %fd84, %p10;
	setp.geu.f32 	%p11, %f7, 0f40874800;
	@%p11 bra 	$L__BB1_9;
	shr.u32 	%r51, %r10, 31;
	add.s32 	%r52, %r10, %r51;
	shr.s32 	%r53, %r52, 1;
	shl.b32 	%r54, %r53, 20;
	add.s32 	%r55, %r12, %r54;
	mov.b64 	%fd85, {%r11, %r55};
	sub.s32 	%r56, %r10, %r53;
	shl.b32 	%r57, %r56, 20;
	add.s32 	%r58, %r57, 1072693248;
	mov.b32 	%r59, 0;
	mov.b64 	%fd86, {%r59, %r58};
	mul.f64 	%fd93, %fd86, %fd85;
$L__BB1_9:
	cvt.rn.f32.f64 	%f27, %fd12;
	cvta.to.global.u64 	%rd10, %rd3;
	add.f64 	%fd87, %fd93, 0d3FF0000000000000;
	rcp.rn.f64 	%fd88, %fd87;
	abs.f32 	%f28, %f27;
	mul.f32 	%f29, %f28, 0f4038AA3B;
	ex2.approx.ftz.f32 	%f30, %f29;
	add.f32 	%f31, %f30, 0f3F800000;
	rcp.approx.ftz.f32 	%f32, %f31;
	fma.rn.f32 	%f33, %f32, 0fC0000000, 0f3F800000;
	setp.ge.f32 	%p12, %f28, 0f41102CB4;
	selp.f32 	%f34, 0f3F800000, %f33, %p12;
	abs.f32 	%f35, %f34;
	neg.f32 	%f36, %f35;
	mov.b64 	%rd11, %fd12;
	shr.u64 	%rd12, %rd11, 63;
	and.b64  	%rd13, %rd12, 1;
	setp.eq.b64 	%p13, %rd13, 1;
	selp.f32 	%f37, %f36, %f35, %p13;
	mul.f32 	%f38, %f27, %f27;
	fma.rn.f32 	%f39, %f38, 0f3C80F082, 0fBD563CAE;
	fma.rn.f32 	%f40, %f39, %f38, 0f3E085941;
	fma.rn.f32 	%f41, %f40, %f38, 0fBEAAA9ED;
	fma.rn.f32 	%f42, %f41, %f38, 0f00000000;
	fma.rn.f32 	%f43, %f42, %f27, %f27;
	setp.ge.f32 	%p14, %f28, 0f3F19999A;
	selp.f32 	%f44, %f37, %f43, %p14;
	cvt.f64.f32 	%fd89, %f44;
	mul.f64 	%fd90, %fd88, %fd89;
	cvt.rn.f32.f64 	%f45, %fd90;
	add.s32 	%r60, %r6, %r5;
	mul.wide.s32 	%rd14, %r60, 4;
	add.s64 	%rd15, %rd10, %rd14;
	st.global.f32 	[%rd15], %f45;
	mul.wide.s32 	%rd16, %r5, 4;
	add.s64 	%rd17, %rd1, %rd16;
	st.global.f32 	[%rd17], %f27;
	ret;

}


// ===== COMPILED SASS (sm_100) =====

	.target	sm_100

	.elftype	@"ET_EXEC"


//--------------------- .note.nv.tkinfo           --------------------------
	.section	.note.nv.tkinfo,"",@"SHT_NOTE"
	.sectionflags	@"SHF_NOTE_NV_TKINFO"
	.tkinfo
        /*0018*/ 	.word	0x00000002
        /*0030*/ 	.string	""
        /*0030*/ 	.string	"ptxas"
        /*0030*/ 	.string	"Cuda compilation tools, release 13.0, V13.0.88"
        /*0030*/ 	.string	"Build cuda_13.0.r13.0/compiler.36424714_0"
        /*0030*/ 	.string	"-arch sm_100 -m 64 "



//--------------------- .note.nv.cuinfo           --------------------------
	.section	.note.nv.cuinfo,"",@"SHT_NOTE"
	.sectionflags	@"SHF_NOTE_NV_CUINFO"
        /*0018*/ 	.short	0x0002
        /*001a*/ 	.short	0x0064
        /*001c*/ 	.short	0x0082
	.zero		2


//--------------------- .nv.info                  --------------------------
	.section	.nv.info,"",@"SHT_CUDA_INFO"
	.align	4


	//----- nvinfo : EIATTR_REGCOUNT
	.align		4
        /*0000*/ 	.byte	0x04, 0x2f
        /*0002*/ 	.short	(.L_1 - .L_0)
	.align		4
.L_0:
        /*0004*/ 	.word	index@(_Z9lstm_gemmPfS_S_S_S_iiiiii)
        /*0008*/ 	.word	0x00000022


	//----- nvinfo : EIATTR_FRAME_SIZE
	.align		4
.L_1:
        /*000c*/ 	.byte	0x04, 0x11
        /*000e*/ 	.short	(.L_3 - .L_2)
	.align		4
.L_2:
        /*0010*/ 	.word	index@(_Z9lstm_gemmPfS_S_S_S_iiiiii)
        /*0014*/ 	.word	0x00000000


	//----- nvinfo : EIATTR_REGCOUNT
	.align		4
.L_3:
        /*0018*/ 	.byte	0x04, 0x2f
        /*001a*/ 	.short	(.L_5 - .L_4)
	.align		4
.L_4:
        /*001c*/ 	.word	index@(_Z12lstm_eltwisePfS_S_iii)
        /*0020*/ 	.word	0x0000001a


	//----- nvinfo : EIATTR_FRAME_SIZE
	.align		4
.L_5:
        /*0024*/ 	.byte	0x04, 0x11
        /*0026*/ 	.short	(.L_7 - .L_6)
	.align		4
.L_6:
        /*0028*/ 	.word	index@($__internal_0_$__cuda_sm20_dblrcp_rn_slowpath_v3)
        /*002c*/ 	.word	0x00000000


	//----- nvinfo : EIATTR_FRAME_SIZE
	.align		4
.L_7:
        /*0030*/ 	.byte	0x04, 0x11
        /*0032*/ 	.short	(.L_9 - .L_8)
	.align		4
.L_8:
        /*0034*/ 	.word	index@(_Z12lstm_eltwisePfS_S_iii)
        /*0038*/ 	.word	0x00000000


	//----- nvinfo : EIATTR_MIN_STACK_SIZE
	.align		4
.L_9:
        /*003c*/ 	.byte	0x04, 0x12
        /*003e*/ 	.short	(.L_11 - .L_10)
	.align		4
.L_10:
        /*0040*/ 	.word	index@(_Z12lstm_eltwisePfS_S_iii)
        /*0044*/ 	.word	0x00000000


	//----- nvinfo : EIATTR_MIN_STACK_SIZE
	.align		4
.L_11:
        /*0048*/ 	.byte	0x04, 0x12
        /*004a*/ 	.short	(.L_13 - .L_12)
	.align		4
.L_12:
        /*004c*/ 	.word	index@(_Z9lstm_gemmPfS_S_S_S_iiiiii)
        /*0050*/ 	.word	0x00000000
.L_13:


//--------------------- .nv.compat                --------------------------
	.section	.nv.compat,"",@"SHT_CUDA_COMPAT_INFO"
	.align	4
        /*0000*/ 	.byte	0x02, 0x09, 0x00, 0x00, 0x02, 0x02, 0x01, 0x00, 0x02, 0x05, 0x05, 0x00, 0x03, 0x07, 0x01, 0x01
        /*0010*/ 	.byte	0x02, 0x03, 0x00, 0x00, 0x02, 0x06, 0x01, 0x00, 0x04, 0x0b, 0x08, 0x00, 0x01, 0x00, 0x00, 0x00
        /*0020*/ 	.byte	0x00, 0x00, 0x00, 0x00


//--------------------- .nv.info._Z12lstm_eltwisePfS_S_iii --------------------------
	.section	.nv.info._Z12lstm_eltwisePfS_S_iii,"",@"SHT_CUDA_INFO"
	.sectionflags	@""
	.align	4


	//----- nvinfo : EIATTR_CUDA_API_VERSION
	.align		4
        /*0000*/ 	.byte	0x04, 0x37
        /*0002*/ 	.short	(.L_15 - .L_14)
.L_14:
        /*0004*/ 	.word	0x00000082


	//----- nvinfo : EIATTR_KPARAM_INFO
	.align		4
.L_15:
        /*0008*/ 	.byte	0x04, 0x17
        /*000a*/ 	.short	(.L_17 - .L_16)
.L_16:
        /*000c*/ 	.word	0x00000000
        /*0010*/ 	.short	0x0005
        /*0012*/ 	.short	0x0020
        /*0014*/ 	.byte	0x00, 0xf0, 0x11, 0x00


	//----- nvinfo : EIATTR_KPARAM_INFO
	.align		4
.L_17:
        /*0018*/ 	.byte	0x04, 0x17
        /*001a*/ 	.short	(.L_19 - .L_18)
.L_18:
        /*001c*/ 	.word	0x00000000
        /*0020*/ 	.short	0x0004
        /*0022*/ 	.short	0x001c
        /*0024*/ 	.byte	0x00, 0xf0, 0x11, 0x00


	//----- nvinfo : EIATTR_KPARAM_INFO
	.align		4
.L_19:
        /*0028*/ 	.byte	0x04, 0x17
        /*002a*/ 	.short	(.L_21 - .L_20)
.L_20:
        /*002c*/ 	.word	0x00000000
        /*0030*/ 	.short	0x0003
        /*0032*/ 	.short	0x0018
        /*0034*/ 	.byte	0x00, 0xf0, 0x11, 0x00


	//----- nvinfo : EIATTR_KPARAM_INFO
	.align		4
.L_21:
        /*0038*/ 	.byte	0x04, 0x17
        /*003a*/ 	.short	(.L_23 - .L_22)
.L_22:
        /*003c*/ 	.word	0x00000000
        /*0040*/ 	.short	0x0002
        /*0042*/ 	.short	0x0010
        /*0044*/ 	.byte	0x00, 0xf5, 0x21, 0x00


	//----- nvinfo : EIATTR_KPARAM_INFO
	.align		4
.L_23:
        /*0048*/ 	.byte	0x04, 0x17
        /*004a*/ 	.short	(.L_25 - .L_24)
.L_24:
        /*004c*/ 	.word	0x00000000
        /*0050*/ 	.short	0x0001
        /*0052*/ 	.short	0x0008
        /*0054*/ 	.byte	0x00, 0xf5, 0x21, 0x00


	//----- nvinfo : EIATTR_KPARAM_INFO
	.align		4
.L_25:
        /*0058*/ 	.byte	0x04, 0x17
        /*005a*/ 	.short	(.L_27 - .L_26)
.L_26:
        /*005c*/ 	.word	0x00000000
        /*0060*/ 	.short	0x0000
        /*0062*/ 	.short	0x0000
        /*0064*/ 	.byte	0x00, 0xf5, 0x21, 0x00


	//----- nvinfo : EIATTR_SPARSE_MMA_MASK
	.align		4
.L_27:
        /*0068*/ 	.byte	0x03, 0x50
        /*006a*/ 	.short	0x0000


	//----- nvinfo : EIATTR_MAXREG_COUNT
	.align		4
        /*006c*/ 	.byte	0x03, 0x1b
        /*006e*/ 	.short	0x00ff


	//----- nvinfo : EIATTR_MERCURY_ISA_VERSION
	.align		4
        /*0070*/ 	.byte	0x03, 0x5f
        /*0072*/ 	.short	0x0101


	//----- nvinfo : EIATTR_VRC_CTA_INIT_COUNT
	.align		4
        /*0074*/ 	.byte	0x02, 0x4a
	.zero		1
	.zero		1


	//----- nvinfo : EIATTR_EXIT_INSTR_OFFSETS
	.align		4
        /*0078*/ 	.byte	0x04, 0x1c
        /*007a*/ 	.short	(.L_29 - .L_28)


	//   ....[0]....
.L_28:
        /*007c*/ 	.word	0x00001370


	//----- nvinfo : EIATTR_CRS_STACK_SIZE
	.align		4
.L_29:
        /*0080*/ 	.byte	0x04, 0x1e
        /*0082*/ 	.short	(.L_31 - .L_30)
.L_30:
        /*0084*/ 	.word	0x00000000


	//----- nvinfo : EIATTR_CBANK_PARAM_SIZE
	.align		4
.L_31:
        /*0088*/ 	.byte	0x03, 0x19
        /*008a*/ 	.short	0x0024


	//----- nvinfo : EIATTR_PARAM_CBANK
	.align		4
        /*008c*/ 	.byte	0x04, 0x0a
        /*008e*/ 	.short	(.L_33 - .L_32)
	.align		4
.L_32:
        /*0090*/ 	.word	index@(.nv.constant0._Z12lstm_eltwisePfS_S_iii)
        /*0094*/ 	.short	0x0380
        /*0096*/ 	.short	0x0024


	//----- nvinfo : EIATTR_SW_WAR
	.align		4
.L_33:
        /*0098*/ 	.byte	0x04, 0x36
        /*009a*/ 	.short	(.L_35 - .L_34)
.L_34:
        /*009c*/ 	.word	0x00000008
.L_35:


//--------------------- .nv.info._Z9lstm_gemmPfS_S_S_S_iiiiii --------------------------
	.section	.nv.info._Z9lstm_gemmPfS_S_S_S_iiiiii,"",@"SHT_CUDA_INFO"
	.sectionflags	@""
	.align	4


	//----- nvinfo : EIATTR_CUDA_API_VERSION
	.align		4
        /*0000*/ 	.byte	0x04, 0x37
        /*0002*/ 	.short	(.L_37 - .L_36)
.L_36:
        /*0004*/ 	.word	0x00000082


	//----- nvinfo : EIATTR_KPARAM_INFO
	.align		4
.L_37:
        /*0008*/ 	.byte	0x04, 0x17
        /*000a*/ 	.short	(.L_39 - .L_38)
.L_38:
        /*000c*/ 	.word	0x00000000
        /*0010*/ 	.short	0x000a
        /*0012*/ 	.short	0x003c
        /*0014*/ 	.byte	0x00, 0xf0, 0x11, 0x00


	//----- nvinfo : EIATTR_KPARAM_INFO
	.align		4
.L_39:
        /*0018*/ 	.byte	0x04, 0x17
        /*001a*/ 	.short	(.L_41 - .L_40)
.L_40:
        /*001c*/ 	.word	0x00000000
        /*0020*/ 	.short	0x0009
        /*0022*/ 	.short	0x0038
        /*0024*/ 	.byte	0x00, 0xf0, 0x11, 0x00


	//----- nvinfo : EIATTR_KPARAM_INFO
	.align		4
.L_41:
        /*0028*/ 	.byte	0x04, 0x17
        /*002a*/ 	.short	(.L_43 - .L_42)
.L_42:
        /*002c*/ 	.word	0x00000000
        /*0030*/ 	.short	0x0008
        /*0032*/ 	.short	0x0034
        /*0034*/ 	.byte	0x00, 0xf0, 0x11, 0x00


	//----- nvinfo : EIATTR_KPARAM_INFO
	.align		4
.L_43:
        /*0038*/ 	.byte	0x04, 0x17
        /*003a*/ 	.short	(.L_45 - .L_44)
.L_44:
        /*003c*/ 	.word	0x00000000
        /*0040*/ 	.short	0x0007
        /*0042*/ 	.short	0x0030
        /*0044*/ 	.byte	0x00, 0xf0, 0x11, 0x00


	//----- nvinfo : EIATTR_KPARAM_INFO
	.align		4
.L_45:
        /*0048*/ 	.byte	0x04, 0x17
        /*004a*/ 	.short	(.L_47 - .L_46)
.L_46:
        /*004c*/ 	.word	0x00000000
        /*0050*/ 	.short	0x0006
        /*0052*/ 	.short	0x002c
        /*0054*/ 	.byte	0x00, 0xf0, 0x11, 0x00


	//----- nvinfo : EIATTR_KPARAM_INFO
	.align		4
.L_47:
        /*0058*/ 	.byte	0x04, 0x17
        /*005a*/ 	.short	(.L_49 - .L_48)
.L_48:
        /*005c*/ 	.word	0x00000000
        /*0060*/ 	.short	0x0005
        /*0062*/ 	.short	0x0028
        /*0064*/ 	.byte	0x00, 0xf0, 0x11, 0x00


	//----- nvinfo : EIATTR_KPARAM_INFO
	.align		4
.L_49:
        /*0068*/ 	.byte	0x04, 0x17
        /*006a*/ 	.short	(.L_51 - .L_50)
.L_50:
        /*006c*/ 	.word	0x00000000
        /*0070*/ 	.short	0x0004
        /*0072*/ 	.short	0x0020
        /*0074*/ 	.byte	0x00, 0xf5, 0x21, 0x00


	//----- nvinfo : EIATTR_KPARAM_INFO
	.align		4
.L_51:
        /*0078*/ 	.byte	0x04, 0x17
        /*007a*/ 	.short	(.L_53 - .L_52)
.L_52:
        /*007c*/ 	.word	0x00000000
        /*0080*/ 	.short	0x0003
        /*0082*/ 	.short	0x0018
        /*0084*/ 	.byte	0x00, 0xf5, 0x21, 0x00


	//----- nvinfo : EIATTR_KPARAM_INFO
	.align		4
.L_53:
        /*0088*/ 	.byte	0x04, 0x17
        /*008a*/ 	.short	(.L_55 - .L_54)
.L_54:
        /*008c*/ 	.word	0x00000000
        /*0090*/ 	.short	0x0002
        /*0092*/ 	.short	0x0010
        /*0094*/ 	.byte	0x00, 0xf5, 0x21, 0x00


	//----- nvinfo : EIATTR_KPARAM_INFO
	.align		4
.L_55:
        /*0098*/ 	.byte	0x04, 0x17
        /*009a*/ 	.short	(.L_57 - .L_56)
.L_56:
        /*009c*/ 	.word	0x00000000
        /*00a0*/ 	.short	0x0001
        /*00a2*/ 	.short	0x0008
        /*00a4*/ 	.byte	0x00, 0xf5, 0x21, 0x00


	//----- nvinfo : EIATTR_KPARAM_INFO
	.align		4
.L_57:
        /*00a8*/ 	.byte	0x04, 0x17
        /*00aa*/ 	.short	(.L_59 - .L_58)
.L_58:
        /*00ac*/ 	.word	0x00000000
        /*00b0*/ 	.short	0x0000
        /*00b2*/ 	.short	0x0000
        /*00b4*/ 	.byte	0x00, 0xf5, 0x21, 0x00


	//----- nvinfo : EIATTR_SPARSE_MMA_MASK
	.align		4
.L_59:
        /*00b8*/ 	.byte	0x03, 0x50
        /*00ba*/ 	.short	0x0000


	//----- nvinfo : EIATTR_MAXREG_COUNT
	.align		4
        /*00bc*/ 	.byte	0x03, 0x1b
        /*00be*/ 	.short	0x00ff


	//----- nvinfo : EIATTR_MERCURY_ISA_VERSION
	.align		4
        /*00c0*/ 	.byte	0x03, 0x5f
        /*00c2*/ 	.short	0x0101


	//----- nvinfo : EIATTR_VRC_CTA_INIT_COUNT
	.align		4
        /*00c4*/ 	.byte	0x02, 0x4a
	.zero		1
	.zero		1


	//----- nvinfo : EIATTR_EXIT_INSTR_OFFSETS
	.align		4
        /*00c8*/ 	.byte	0x04, 0x1c
        /*00ca*/ 	.short	(.L_61 - .L_60)


	//   ....[0]....
.L_60:
        /*00cc*/ 	.word	0x00000b30


	//----- nvinfo : EIATTR_CBANK_PARAM_SIZE
	.align		4
.L_61:
        /*00d0*/ 	.byte	0x03, 0x19
        /*00d2*/ 	.short	0x0040


	//----- nvinfo : EIATTR_PARAM_CBANK
	.align		4
        /*00d4*/ 	.byte	0x04, 0x0a
        /*00d6*/ 	.short	(.L_63 - .L_62)
	.align		4
.L_62:
        /*00d8*/ 	.word	index@(.nv.constant0._Z9lstm_gemmPfS_S_S_S_iiiiii)
        /*00dc*/ 	.short	0x0380
        /*00de*/ 	.short	0x0040


	//----- nvinfo : EIATTR_SW_WAR
	.align		4
.L_63:
        /*00e0*/ 	.byte	0x04, 0x36
        /*00e2*/ 	.short	(.L_65 - .L_64)
.L_64:
        /*00e4*/ 	.word	0x00000008
.L_65:


//--------------------- .nv.callgraph             --------------------------
	.section	.nv.callgraph,"",@"SHT_CUDA_CALLGRAPH"
	.align	4
	.sectionentsize	8
	.align		4
        /*0000*/ 	.word	0x00000000
	.align		4
        /*0004*/ 	.word	0xffffffff
	.align		4
        /*0008*/ 	.word	0x00000000
	.align		4
        /*000c*/ 	.word	0xfffffffe
	.align		4
        /*0010*/ 	.word	0x00000000
	.align		4
        /*0014*/ 	.word	0xfffffffd
	.align		4
        /*0018*/ 	.word	0x00000000
	.align		4
        /*001c*/ 	.word	0xfffffffc


//--------------------- .text._Z12lstm_eltwisePfS_S_iii --------------------------
	.section	.text._Z12lstm_eltwisePfS_S_iii,"ax",@progbits
	.align	128
        .global         _Z12lstm_eltwisePfS_S_iii
        .type           _Z12lstm_eltwisePfS_S_iii,@function
        .size           _Z12lstm_eltwisePfS_S_iii,(.L_x_22 - _Z12lstm_eltwisePfS_S_iii)
        .other          _Z12lstm_eltwisePfS_S_iii,@"STO_CUDA_ENTRY STV_DEFAULT"
_Z12lstm_eltwisePfS_S_iii:
.text._Z12lstm_eltwisePfS_S_iii:
[----:B------:R-:W-:Y:S01]  /*0000*/  LDC R1, c[0x0][0x37c] ;  /* 0x0000df00ff017b82 */ /* 0x000fe20000000800 */
[----:B------:R-:W0:Y:S07]  /*0010*/  S2R R3, SR_TID.X ;  /* 0x0000000000037919 */ /* 0x000e2e0000002100 */
[----:B------:R-:W0:Y:S01]  /*0020*/  S2UR UR6, SR_CTAID.X ;  /* 0x00000000000679c3 */ /* 0x000e220000002500 */
[----:B------:R-:W1:Y:S01]  /*0030*/  LDCU UR8, c[0x0][0x398] ;  /* 0x00007300ff0877ac */ /* 0x000e620008000800 */
[----:B------:R-:W2:Y:S01]  /*0040*/  S2R R2, SR_TID.Y ;  /* 0x0000000000027919 */ /* 0x000ea20000002200 */
[----:B------:R-:W3:Y:S05]  /*0050*/  LDCU.64 UR4, c[0x0][0x358] ;  /* 0x00006b00ff0477ac */ /* 0x000eea0008000a00 */
[----:B------:R-:W0:Y:S08]  /*0060*/  LDC R0, c[0x0][0x360] ;  /* 0x0000d800ff007b82 */ /* 0x000e300000000800 */
[----:B------:R-:W2:Y:S08]  /*0070*/  S2UR UR7, SR_CTAID.Y ;  /* 0x00000000000779c3 */ /* 0x000eb00000002600 */
[----:B------:R-:W2:Y:S08]  /*0080*/  LDC R7, c[0x0][0x364] ;  /* 0x0000d900ff077b82 */ /* 0x000eb00000000800 */
[----:B------:R-:W4:Y:S01]  /*0090*/  LDC.64 R4, c[0x0][0x388] ;  /* 0x0000e200ff047b82 */ /* 0x000f220000000a00 */
[----:B0-----:R-:W-:-:S02]  /*00a0*/  IMAD R3, R0, UR6, R3 ;  /* 0x0000000600037c24 */ /* 0x001fc4000f8e0203 */
[----:B--2---:R-:W-:-:S04]  /*00b0*/  IMAD R0, R7, UR7, R2 ;  /* 0x0000000707007c24 */ /* 0x004fc8000f8e0202 */
[----:B-1----:R-:W-:-:S04]  /*00c0*/  IMAD R3, R3, UR8, R0 ;  /* 0x0000000803037c24 */ /* 0x002fc8000f8e0200 */
[----:B----4-:R-:W-:-:S06]  /*00d0*/  IMAD.WIDE R4, R3, 0x10, R4 ;  /* 0x0000001003047825 */ /* 0x010fcc00078e0204 */
[----:B---3--:R-:W2:Y:S01]  /*00e0*/  LDG.E.128 R4, desc[UR4][R4.64] ;  /* 0x0000000404047981 */ /* 0x008ea2000c1e1d00 */
[----:B------:R-:W-:Y:S01]  /*00f0*/  IMAD.MOV.U32 R10, RZ, RZ, 0x652b82fe ;  /* 0x652b82feff0a7424 */ /* 0x000fe200078e00ff */
[----:B------:R-:W-:Y:S01]  /*0100*/  UMOV UR6, 0xfefa39ef ;  /* 0xfefa39ef00067882 */ /* 0x000fe20000000000 */
[----:B------:R-:W-:Y:S01]  /*0110*/  IMAD.MOV.U32 R11, RZ, RZ, 0x3ff71547 ;  /* 0x3ff71547ff0b7424 */ /* 0x000fe200078e00ff */
[----:B------:R-:W-:Y:S01]  /*0120*/  UMOV UR7, 0x3fe62e42 ;  /* 0x3fe62e4200077882 */ /* 0x000fe20000000000 */
[----:B------:R-:W-:Y:S01]  /*0130*/  BSSY.RECONVERGENT B0, `(.L_x_0) ;  /* 0x0000038000007945 */ /* 0x000fe20003800200 */
[----:B--2---:R-:W0:Y:S03]  /*0140*/  F2F.F64.F32 R8, R5 ;  /* 0x0000000500087310 */ /* 0x004e260000201800 */
[----:B0-----:R-:W-:Y:S02]  /*0150*/  DFMA R10, R8, -R10, 6.75539944105574400000e+15 ;  /* 0x43380000080a742b */ /* 0x001fe4000000080a */
[----:B------:R-:W-:-:S06]  /*0160*/  DADD R16, -RZ, -R8 ;  /* 0x00000000ff107229 */ /* 0x000fcc0000000908 */
[----:B------:R-:W-:-:S04]  /*0170*/  DADD R12, R10, -6.75539944105574400000e+15 ;  /* 0xc33800000a0c7429 */ /* 0x000fc80000000000 */
[----:B------:R-:W-:-:S04]  /*0180*/  FSETP.GEU.AND P0, PT, |R17|, 4.1917929649353027344, PT ;  /* 0x4086232b1100780b */ /* 0x000fc80003f0e200 */
[----:B------:R-:W-:Y:S01]  /*0190*/  DFMA R14, R12, -UR6, -R8 ;  /* 0x800000060c0e7c2b */ /* 0x000fe20008000808 */
[----:B------:R-:W-:Y:S01]  /*01a0*/  UMOV UR6, 0x3b39803f ;  /* 0x3b39803f00067882 */ /* 0x000fe20000000000 */
[----:B------:R-:W-:-:S06]  /*01b0*/  UMOV UR7, 0x3c7abc9e ;  /* 0x3c7abc9e00077882 */ /* 0x000fcc0000000000 */
[----:B------:R-:W-:Y:S01]  /*01c0*/  DFMA R12, R12, -UR6, R14 ;  /* 0x800000060c0c7c2b */ /* 0x000fe2000800000e */
[----:B------:R-:W-:Y:S01]  /*01d0*/  UMOV UR6, 0x69ce2bdf ;  /* 0x69ce2bdf00067882 */ /* 0x000fe20000000000 */
[----:B------:R-:W-:Y:S01]  /*01e0*/  IMAD.MOV.U32 R14, RZ, RZ, -0x35dec16 ;  /* 0xfca213eaff0e7424 */ /* 0x000fe200078e00ff */
[----:B------:R-:W-:Y:S01]  /*01f0*/  MOV R15, 0x3e928af3 ;  /* 0x3e928af3000f7802 */ /* 0x000fe20000000f00 */
[----:B------:R-:W-:-:S05]  /*0200*/  UMOV UR7, 0x3e5ade15 ;  /* 0x3e5ade1500077882 */ /* 0x000fca0000000000 */
[----:B------:R-:W-:Y:S01]  /*0210*/  DFMA R14, R12, UR6, R14 ;  /* 0x000000060c0e7c2b */ /* 0x000fe2000800000e */
[----:B------:R-:W-:Y:S01]  /*0220*/  UMOV UR6, 0x62401315 ;  /* 0x6240131500067882 */ /* 0x000fe20000000000 */
[----:B------:R-:W-:-:S06]  /*0230*/  UMOV UR7, 0x3ec71dee ;  /* 0x3ec71dee00077882 */ /* 0x000fcc0000000000 */
[----:B------:R-:W-:Y:S01]  /*0240*/  DFMA R14, R12, R14, UR6 ;  /* 0x000000060c0e7e2b */ /* 0x000fe2000800000e */
        /* <DEDUP_REMOVED lines=20> */
[----:B------:R-:W-:-:S08]  /*0390*/  DFMA R14, R12, R14, UR6 ;  /* 0x000000060c0e7e2b */ /* 0x000fd0000800000e */
[----:B------:R-:W-:-:S08]  /*03a0*/  DFMA R14, R12, R14, 1 ;  /* 0x3ff000000c0e742b */ /* 0x000fd0000000000e */
[----:B------:R-:W-:-:S10]  /*03b0*/  DFMA R14, R12, R14, 1 ;  /* 0x3ff000000c0e742b */ /* 0x000fd4000000000e */
[----:B------:R-:W-:Y:S02]  /*03c0*/  IMAD R13, R10, 0x100000, R15 ;  /* 0x001000000a0d7824 */ /* 0x000fe400078e020f */
[----:B------:R-:W-:Y:S01]  /*03d0*/  IMAD.MOV.U32 R12, RZ, RZ, R14 ;  /* 0x000000ffff0c7224 */ /* 0x000fe200078e000e */
[----:B------:R-:W-:Y:S06]  /*03e0*/  @!P0 BRA `(.L_x_1) ;  /* 0x0000000000308947 */ /* 0x000fec0003800000 */
[----:B------:R-:W-:Y:S01]  /*03f0*/  FSETP.GEU.AND P1, PT, |R17|, 4.2275390625, PT ;  /* 0x408748001100780b */ /* 0x000fe20003f2e200 */
[----:B------:R-:W-:Y:S01]  /*0400*/  DADD R8, -R8, +INF ;  /* 0x7ff0000008087429 */ /* 0x000fe20000000100 */
[----:B------:R-:W-:-:S09]  /*0410*/  FSETP.GT.AND P0, PT, R5, RZ, PT ;  /* 0x000000ff0500720b */ /* 0x000fd20003f04000 */
[----:B------:R-:W-:Y:S02]  /*0420*/  FSEL R12, R8, RZ, !P0 ;  /* 0x000000ff080c7208 */ /* 0x000fe40004000000 */
[----:B------:R-:W-:Y:S01]  /*0430*/  @!P1 LEA.HI R0, R10, R10, RZ, 0x1 ;  /* 0x0000000a0a009211 */ /* 0x000fe200078f08ff */
[----:B------:R-:W-:Y:S01]  /*0440*/  @!P1 IMAD.MOV.U32 R8, RZ, RZ, RZ ;  /* 0x000000ffff089224 */ /* 0x000fe200078e00ff */
[----:B------:R-:W-:Y:S02]  /*0450*/  FSEL R13, R9, RZ, !P0 ;  /* 0x000000ff090d7208 */ /* 0x000fe40004000000 */
[----:B------:R-:W-:-:S04]  /*0460*/  @!P1 SHF.R.S32.HI R11, RZ, 0x1, R0 ;  /* 0x00000001ff0b9819 */ /* 0x000fc80000011400 */
[----:B------:R-:W-:Y:S01]  /*0470*/  @!P1 LEA R15, R11, R15, 0x14 ;  /* 0x0000000f0b0f9211 */ /* 0x000fe200078ea0ff */
[----:B------:R-:W-:-:S05]  /*0480*/  @!P1 IMAD.IADD R10, R10, 0x1, -R11 ;  /* 0x000000010a0a9824 */ /* 0x000fca00078e0a0b */
[----:B------:R-:W-:-:S06]  /*0490*/  @!P1 LEA R9, R10, 0x3ff00000, 0x14 ;  /* 0x3ff000000a099811 */ /* 0x000fcc00078ea0ff */
[----:B------:R-:W-:-:S11]  /*04a0*/  @!P1 DMUL R12, R14, R8 ;  /* 0x000000080e0c9228 */ /* 0x000fd60000000000 */
.L_x_1:
[----:B------:R-:W-:Y:S05]  /*04b0*/  BSYNC.RECONVERGENT B0 ;  /* 0x0000000000007941 */ /* 0x000fea0003800200 */
.L_x_0:
[----:B------:R-:W-:Y:S01]  /*04c0*/  DADD R14, R12, 1 ;  /* 0x3ff000000c0e7429 */ /* 0x000fe20000000000 */
[----:B------:R-:W-:Y:S05]  /*04d0*/  BSSY.RECONVERGENT B0, `(.L_x_2) ;  /* 0x0000010000007945 */ /* 0x000fea0003800200 */
[----:B------:R-:W0:Y:S04]  /*04e0*/  MUFU.RCP64H R9, R15 ;  /* 0x0000000f00097308 */ /* 0x000e280000001800 */
[----:B------:R-:W-:-:S05]  /*04f0*/  VIADD R8, R15, 0x300402 ;  /* 0x003004020f087836 */ /* 0x000fca0000000000 */
[----:B------:R-:W-:Y:S01]  /*0500*/  FSETP.GEU.AND P0, PT, |R8|, 5.8789094863358348022e-39, PT ;  /* 0x004004020800780b */ /* 0x000fe20003f0e200 */
[----:B0-----:R-:W-:-:S08]  /*0510*/  DFMA R10, -R14, R8, 1 ;  /* 0x3ff000000e0a742b */ /* 0x001fd00000000108 */
[----:B------:R-:W-:-:S08]  /*0520*/  DFMA R10, R10, R10, R10 ;  /* 0x0000000a0a0a722b */ /* 0x000fd0000000000a */
[----:B------:R-:W-:-:S08]  /*0530*/  DFMA R10, R8, R10, R8 ;  /* 0x0000000a080a722b */ /* 0x000fd00000000008 */
[----:B------:R-:W-:-:S08]  /*0540*/  DFMA R12, -R14, R10, 1 ;  /* 0x3ff000000e0c742b */ /* 0x000fd0000000010a */
[----:B------:R-:W-:Y:S01]  /*0550*/  DFMA R10, R10, R12, R10 ;  /* 0x0000000c0a0a722b */ /* 0x000fe2000000000a */
[----:B------:R-:W-:Y:S10]  /*0560*/  @P0 BRA `(.L_x_3) ;  /* 0x0000000000180947 */ /* 0x000ff40003800000 */
[----:B------:R-:W-:Y:S02]  /*0570*/  LOP3.LUT R16, R15, 0x7fffffff, RZ, 0xc0, !PT ;  /* 0x7fffffff0f107812 */ /* 0x000fe400078ec0ff */
[----:B------:R-:W-:Y:S02]  /*0580*/  MOV R0, 0x5b0 ;  /* 0x000005b000007802 */ /* 0x000fe40000000f00 */
[----:B------:R-:W-:-:S07]  /*0590*/  IADD3 R16, PT, PT, R16, -0x100000, RZ ;  /* 0xfff0000010107810 */ /* 0x000fce0007ffe0ff */
[----:B------:R-:W-:Y:S05]  /*05a0*/  CALL.REL.NOINC `($__internal_0_$__cuda_sm20_dblrcp_rn_slowpath_v3) ;  /* 0x0000000c00747944 */ /* 0x000fea0003c00000 */
[----:B------:R-:W-:Y:S02]  /*05b0*/  IMAD.MOV.U32 R10, RZ, RZ, R14 ;  /* 0x000000ffff0a7224 */ /* 0x000fe400078e000e */
[----:B------:R-:W-:-:S07]  /*05c0*/  IMAD.MOV.U32 R11, RZ, RZ, R15 ;  /* 0x000000ffff0b7224 */ /* 0x000fce00078e000f */
.L_x_3:
[----:B------:R-:W-:Y:S05]  /*05d0*/  BSYNC.RECONVERGENT B0 ;  /* 0x0000000000007941 */ /* 0x000fea0003800200 */
.L_x_2:
[----:B------:R-:W0:Y:S01]  /*05e0*/  LDC.64 R8, c[0x0][0x398] ;  /* 0x0000e600ff087b82 */ /* 0x000e220000000a00 */
[----:B------:R-:W1:Y:S07]  /*05f0*/  LDCU UR6, c[0x0][0x3a0] ;  /* 0x00007400ff0677ac */ /* 0x000e6e0008000800 */
[----:B------:R-:W2:Y:S01]  /*0600*/  LDC.64 R12, c[0x0][0x380] ;  /* 0x0000e000ff0c7b82 */ /* 0x000ea20000000a00 */
[----:B0-----:R-:W-:-:S04]  /*0610*/  IMAD R8, R8, R9, RZ ;  /* 0x0000000908087224 */ /* 0x001fc800078e02ff */
[----:B-1----:R-:W-:-:S04]  /*0620*/  IMAD R5, R8, UR6, R3 ;  /* 0x0000000608057c24 */ /* 0x002fc8000f8e0203 */
[----:B--2---:R-:W-:-:S05]  /*0630*/  IMAD.WIDE R2, R5, 0x4, R12 ;  /* 0x0000000405027825 */ /* 0x004fca00078e020c */
[----:B------:R0:W5:Y:S01]  /*0640*/  LDG.E R0, desc[UR4][R2.64] ;  /* 0x0000000402007981 */ /* 0x000162000c1e1900 */
[----:B------:R-:W1:Y:S01]  /*0650*/  F2F.F64.F32 R12, R4 ;  /* 0x00000004000c7310 */ /* 0x000e620000201800 */
[----:B------:R-:W-:Y:S01]  /*0660*/  MOV R14, 0x652b82fe ;  /* 0x652b82fe000e7802 */ /* 0x000fe20000000f00 */
[----:B------:R-:W-:Y:S01]  /*0670*/  IMAD.MOV.U32 R15, RZ, RZ, 0x3ff71547 ;  /* 0x3ff71547ff0f7424 */ /* 0x000fe200078e00ff */
[----:B------:R-:W-:Y:S01]  /*0680*/  UMOV UR6, 0xfefa39ef ;  /* 0xfefa39ef00067882 */ /* 0x000fe20000000000 */
[----:B------:R-:W-:Y:S01]  /*0690*/  UMOV UR7, 0x3fe62e42 ;  /* 0x3fe62e4200077882 */ /* 0x000fe20000000000 */
[----:B------:R-:W-:Y:S03]  /*06a0*/  BSSY.RECONVERGENT B0, `(.L_x_4) ;  /* 0x0000037000007945 */ /* 0x000fe60003800200 */
[----:B-1----:R-:W-:Y:S02]  /*06b0*/  DFMA R14, R12, -R14, 6.75539944105574400000e+15 ;  /* 0x433800000c0e742b */ /* 0x002fe4000000080e */
        /* <DEDUP_REMOVED lines=40> */
[----:B0-----:R-:W-:Y:S06]  /*0940*/  @!P0 BRA `(.L_x_5) ;  /* 0x0000000000308947 */ /* 0x001fec0003800000 */
        /* <DEDUP_REMOVED lines=8> */
[----:B------:R-:W-:Y:S01]  /*09d0*/  @!P1 IADD3 R14, PT, PT, R14, -R9, RZ ;  /* 0x800000090e0e9210 */ /* 0x000fe20007ffe0ff */
[----:B------:R-:W-:-:S03]  /*09e0*/  @!P1 IMAD R17, R9, 0x100000, R17 ;  /* 0x0010000009119824 */ /* 0x000fc600078e0211 */
[----:B------:R-:W-:-:S06]  /*09f0*/  @!P1 LEA R13, R14, 0x3ff00000, 0x14 ;  /* 0x3ff000000e0d9811 */ /* 0x000fcc00078ea0ff */
[----:B------:R-:W-:-:S11]  /*0a00*/  @!P1 DMUL R18, R16, R12 ;  /* 0x0000000c10129228 */ /* 0x000fd60000000000 */
.L_x_5:
[----:B------:R-:W-:Y:S05]  /*0a10*/  BSYNC.RECONVERGENT B0 ;  /* 0x0000000000007941 */ /* 0x000fea0003800200 */
.L_x_4:
[----:B------:R-:W-:Y:S01]  /*0a20*/  DADD R14, R18, 1 ;  /* 0x3ff00000120e7429 */ /* 0x000fe20000000000 */
[----:B------:R-:W-:Y:S05]  /*0a30*/  BSSY.RECONVERGENT B0, `(.L_x_6) ;  /* 0x0000012000007945 */ /* 0x000fea0003800200 */
[----:B------:R-:W0:Y:S04]  /*0a40*/  MUFU.RCP64H R17, R15 ;  /* 0x0000000f00117308 */ /* 0x000e280000001800 */
[----:B------:R-:W-:-:S04]  /*0a50*/  IADD3 R16, PT, PT, R15, 0x300402, RZ ;  /* 0x003004020f107810 */ /* 0x000fc80007ffe0ff */
[----:B------:R-:W-:Y:S02]  /*0a60*/  FSETP.GEU.AND P0, PT, |R16|, 5.8789094863358348022e-39, PT ;  /* 0x004004021000780b */ /* 0x000fe40003f0e200 */
[----:B0-----:R-:W-:-:S08]  /*0a70*/  DFMA R12, -R14, R16, 1 ;  /* 0x3ff000000e0c742b */ /* 0x001fd00000000110 */
[----:B------:R-:W-:Y:S02]  /*0a80*/  DFMA R18, R12, R12, R12 ;  /* 0x0000000c0c12722b */ /* 0x000fe4000000000c */
[----:B-----5:R-:W0:Y:S06]  /*0a90*/  F2F.F64.F32 R12, R0 ;  /* 0x00000000000c7310 */ /* 0x020e2c0000201800 */
[----:B------:R-:W-:-:S08]  /*0aa0*/  DFMA R18, R16, R18, R16 ;  /* 0x000000121012722b */ /* 0x000fd00000000010 */
[----:B------:R-:W-:Y:S02]  /*0ab0*/  DFMA R20, -R14, R18, 1 ;  /* 0x3ff000000e14742b */ /* 0x000fe40000000112 */
[----:B0-----:R-:W-:-:S06]  /*0ac0*/  DMUL R10, R12, R10 ;  /* 0x0000000a0c0a7228 */ /* 0x001fcc0000000000 */
[----:B------:R-:W-:Y:S01]  /*0ad0*/  DFMA R12, R18, R20, R18 ;  /* 0x00000014120c722b */ /* 0x000fe20000000012 */
[----:B------:R-:W-:Y:S10]  /*0ae0*/  @P0 BRA `(.L_x_7) ;  /* 0x0000000000180947 */ /* 0x000ff40003800000 */
[----:B------:R-:W-:Y:S02]  /*0af0*/  LOP3.LUT R16, R15, 0x7fffffff, RZ, 0xc0, !PT ;  /* 0x7fffffff0f107812 */ /* 0x000fe400078ec0ff */
[----:B------:R-:W-:-:S03]  /*0b00*/  MOV R0, 0xb30 ;  /* 0x00000b3000007802 */ /* 0x000fc60000000f00 */
[----:B------:R-:W-:-:S07]  /*0b10*/  VIADD R16, R16, 0xfff00000 ;  /* 0xfff0000010107836 */ /* 0x000fce0000000000 */
[----:B------:R-:W-:Y:S05]  /*0b20*/  CALL.REL.NOINC `($__internal_0_$__cuda_sm20_dblrcp_rn_slowpath_v3) ;  /* 0x0000000800147944 */ /* 0x000fea0003c00000 */
[----:B------:R-:W-:Y:S01]  /*0b30*/  IMAD.MOV.U32 R12, RZ, RZ, R14 ;  /* 0x000000ffff0c7224 */ /* 0x000fe200078e000e */
[----:B------:R-:W-:-:S07]  /*0b40*/  MOV R13, R15 ;  /* 0x0000000f000d7202 */ /* 0x000fce0000000f00 */
.L_x_7:
[----:B------:R-:W-:Y:S05]  /*0b50*/  BSYNC.RECONVERGENT B0 ;  /* 0x0000000000007941 */ /* 0x000fea0003800200 */
.L_x_6:
[----:B------:R-:W0:Y:S01]  /*0b60*/  F2F.F64.F32 R14, R7 ;  /* 0x00000007000e7310 */ /* 0x000e220000201800 */
[----:B------:R-:W-:Y:S01]  /*0b70*/  IMAD.MOV.U32 R16, RZ, RZ, 0x652b82fe ;  /* 0x652b82feff107424 */ /* 0x000fe200078e00ff */
[----:B------:R-:W-:Y:S01]  /*0b80*/  UMOV UR6, 0xfefa39ef ;  /* 0xfefa39ef00067882 */ /* 0x000fe20000000000 */
[----:B------:R-:W-:Y:S01]  /*0b90*/  IMAD.MOV.U32 R17, RZ, RZ, 0x3ff71547 ;  /* 0x3ff71547ff117424 */ /* 0x000fe200078e00ff */
[----:B------:R-:W-:Y:S01]  /*0ba0*/  UMOV UR7, 0x3fe62e42 ;  /* 0x3fe62e4200077882 */ /* 0x000fe20000000000 */
[----:B------:R-:W-:Y:S01]  /*0bb0*/  FMUL R9, |R6|, 2.8853900432586669922 ;  /* 0x4038aa3b06097820 */ /* 0x000fe20000400200 */
[----:B------:R-:W-:Y:S01]  /*0bc0*/  BSSY.RECONVERGENT B0, `(.L_x_8) ;  /* 0x000003b000007945 */ /* 0x000fe20003800200 */
[----:B------:R-:W-:-:S04]  /*0bd0*/  MOV R4, 0x3c80f082 ;  /* 0x3c80f08200047802 */ /* 0x000fc80000000f00 */
[----:B------:R-:W1:Y:S01]  /*0be0*/  MUFU.EX2 R9, R9 ;  /* 0x0000000900097308 */ /* 0x000e620000000800 */
[----:B0-----:R-:W-:Y:S02]  /*0bf0*/  DFMA R16, R14, -R16, 6.75539944105574400000e+15 ;  /* 0x433800000e10742b */ /* 0x001fe40000000810 */
[----:B------:R-:W-:-:S06]  /*0c00*/  DADD R22, -RZ, -R14 ;  /* 0x00000000ff167229 */ /* 0x000fcc000000090e */
[----:B------:R-:W-:-:S04]  /*0c10*/  DADD R18, R16, -6.75539944105574400000e+15 ;  /* 0xc338000010127429 */ /* 0x000fc80000000000 */
[----:B------:R-:W-:Y:S01]  /*0c20*/  FSETP.GEU.AND P0, PT, |R23|, 4.1917929649353027344, PT ;  /* 0x4086232b1700780b */ /* 0x000fe20003f0e200 */
[----:B-1----:R-:W-:-:S03]  /*0c30*/  FADD R0, R9, 1 ;  /* 0x3f80000009007421 */ /* 0x002fc60000000000 */
[C---:B------:R-:W-:Y:S01]  /*0c40*/  DFMA R20, R18.reuse, -UR6, -R14 ;  /* 0x8000000612147c2b */ /* 0x040fe2000800080e */
[----:B------:R-:W-:Y:S01]  /*0c50*/  UMOV UR6, 0x3b39803f ;  /* 0x3b39803f00067882 */ /* 0x000fe20000000000 */
[----:B------:R-:W-:Y:S01]  /*0c60*/  UMOV UR7, 0x3c7abc9e ;  /* 0x3c7abc9e00077882 */ /* 0x000fe20000000000 */
[----:B------:R-:W0:Y:S05]  /*0c70*/  MUFU.RCP R0, R0 ;  /* 0x0000000000007308 */ /* 0x000e2a0000001000 */
[----:B------:R-:W-:Y:S01]  /*0c80*/  DFMA R18, R18, -UR6, R20 ;  /* 0x8000000612127c2b */ /* 0x000fe20008000014 */
[----:B------:R-:W-:Y:S01]  /*0c90*/  UMOV UR6, 0x69ce2bdf ;  /* 0x69ce2bdf00067882 */ /* 0x000fe20000000000 */
[----:B------:R-:W-:Y:S01]  /*0ca0*/  MOV R20, 0xfca213ea ;  /* 0xfca213ea00147802 */ /* 0x000fe20000000f00 */
[----:B------:R-:W-:Y:S01]  /*0cb0*/  IMAD.MOV.U32 R21, RZ, RZ, 0x3e928af3 ;  /* 0x3e928af3ff157424 */ /* 0x000fe200078e00ff */
        /* <DEDUP_REMOVED lines=43> */
.L_x_9:
[----:B------:R-:W-:Y:S05]  /*0f70*/  BSYNC.RECONVERGENT B0 ;  /* 0x0000000000007941 */ /* 0x000fea0003800200 */
.L_x_8:
[----:B------:R-:W-:Y:S01]  /*0f80*/  DADD R14, R20, 1 ;  /* 0x3ff00000140e7429 */ /* 0x000fe20000000000 */
[C---:B------:R-:W-:Y:S01]  /*0f90*/  FMUL R9, R6.reuse, R6 ;  /* 0x0000000606097220 */ /* 0x040fe20000400000 */
[----:B------:R-:W-:Y:S01]  /*0fa0*/  IMAD.MOV.U32 R7, RZ, RZ, 0x3f800000 ;  /* 0x3f800000ff077424 */ /* 0x000fe200078e00ff */
[C---:B------:R-:W-:Y:S01]  /*0fb0*/  FSETP.GE.AND P1, PT, |R6|.reuse, 0.60000002384185791016, PT ;  /* 0x3f19999a0600780b */ /* 0x040fe20003f26200 */
[----:B------:R-:W-:Y:S01]  /*0fc0*/  BSSY.RECONVERGENT B0, `(.L_x_10) ;  /* 0x000001c000007945 */ /* 0x000fe20003800200 */
[C---:B------:R-:W-:Y:S01]  /*0fd0*/  FFMA R4, R9.reuse, R4, -0.052303962409496307373 ;  /* 0xbd563cae09047423 */ /* 0x040fe20000000004 */
[----:B------:R-:W0:Y:S01]  /*0fe0*/  MUFU.RCP64H R17, R15 ;  /* 0x0000000f00117308 */ /* 0x000e220000001800 */
[----:B------:R-:W-:Y:S02]  /*0ff0*/  FSETP.GE.AND P0, PT, |R6|, 9.010913848876953125, PT ;  /* 0x41102cb40600780b */ /* 0x000fe40003f06200 */
[----:B------:R-:W-:Y:S01]  /*1000*/  FFMA R16, R9, R4, 0.1331529766321182251 ;  /* 0x3e08594109107423 */ /* 0x000fe20000000004 */
[----:B------:R-:W-:-:S03]  /*1010*/  FFMA R4, R0, -2, R7 ;  /* 0xc000000000047823 */ /* 0x000fc60000000007 */
[----:B------:R-:W-:Y:S01]  /*1020*/  FFMA R0, R9, R16, -0.33332768082618713379 ;  /* 0xbeaaa9ed09007423 */ /* 0x000fe20000000010 */
[----:B------:R-:W-:Y:S02]  /*1030*/  IADD3 R16, PT, PT, R15, 0x300402, RZ ;  /* 0x003004020f107810 */ /* 0x000fe40007ffe0ff */
[----:B------:R-:W-:Y:S01]  /*1040*/  FSEL R7, R4, 1, !P0 ;  /* 0x3f80000004077808 */ /* 0x000fe20004000000 */
[----:B------:R-:W-:Y:S01]  /*1050*/  FFMA R9, R9, R0, RZ ;  /* 0x0000000009097223 */ /* 0x000fe200000000ff */
[----:B------:R-:W-:Y:S02]  /*1060*/  FSETP.GEU.AND P0, PT, |R16|, 5.8789094863358348022e-39, PT ;  /* 0x004004021000780b */ /* 0x000fe40003f0e200 */
[--C-:B------:R-:W-:Y:S01]  /*1070*/  LOP3.LUT R0, R7, 0x80000000, R6.reuse, 0xb8, !PT ;  /* 0x8000000007007812 */ /* 0x100fe200078eb806 */
[----:B------:R-:W-:Y:S01]  /*1080*/  @!P1 FFMA R0, R6, R9, R6 ;  /* 0x0000000906009223 */ /* 0x000fe20000000006 */
[----:B0-----:R-:W-:-:S03]  /*1090*/  DFMA R18, -R14, R16, 1 ;  /* 0x3ff000000e12742b */ /* 0x001fc60000000110 */
[----:B------:R-:W0:Y:S05]  /*10a0*/  F2F.F64.F32 R6, R0 ;  /* 0x0000000000067310 */ /* 0x000e2a0000201800 */
[----:B------:R-:W-:-:S08]  /*10b0*/  DFMA R18, R18, R18, R18 ;  /* 0x000000121212722b */ /* 0x000fd00000000012 */
[----:B------:R-:W-:Y:S02]  /*10c0*/  DFMA R18, R16, R18, R16 ;  /* 0x000000121012722b */ /* 0x000fe40000000010 */
[----:B0-----:R-:W-:-:S06]  /*10d0*/  DFMA R10, R6, R12, R10 ;  /* 0x0000000c060a722b */ /* 0x001fcc000000000a */
[----:B------:R0:W1:Y:S01]  /*10e0*/  F2F.F32.F64 R4, R10 ;  /* 0x0000000a00047310 */ /* 0x0000620000301000 */
[----:B------:R-:W-:-:S08]  /*10f0*/  DFMA R6, -R14, R18, 1 ;  /* 0x3ff000000e06742b */ /* 0x000fd00000000112 */
[----:B------:R-:W-:Y:S01]  /*1100*/  DFMA R6, R18, R6, R18 ;  /* 0x000000061206722b */ /* 0x000fe20000000012 */
[----:B0-----:R-:W-:Y:S10]  /*1110*/  @P0 BRA `(.L_x_11) ;  /* 0x0000000000180947 */ /* 0x001ff40003800000 */
[----:B------:R-:W-:Y:S02]  /*1120*/  LOP3.LUT R16, R15, 0x7fffffff, RZ, 0xc0, !PT ;  /* 0x7fffffff0f107812 */ /* 0x000fe400078ec0ff */
[----:B------:R-:W-:-:S03]  /*1130*/  MOV R0, 0x1160 ;  /* 0x0000116000007802 */ /* 0x000fc60000000f00 */
[----:B------:R-:W-:-:S07]  /*1140*/  VIADD R16, R16, 0xfff00000 ;  /* 0xfff0000010107836 */ /* 0x000fce0000000000 */
[----:B-1----:R-:W-:Y:S05]  /*1150*/  CALL.REL.NOINC `($__internal_0_$__cuda_sm20_dblrcp_rn_slowpath_v3) ;  /* 0x0000000000887944 */ /* 0x002fea0003c00000 */
[----:B------:R-:W-:Y:S01]  /*1160*/  IMAD.MOV.U32 R6, RZ, RZ, R14 ;  /* 0x000000ffff067224 */ /* 0x000fe200078e000e */
[----:B------:R-:W-:-:S07]  /*1170*/  MOV R7, R15 ;  /* 0x0000000f00077202 */ /* 0x000fce0000000f00 */
.L_x_11:
[----:B------:R-:W-:Y:S05]  /*1180*/  BSYNC.RECONVERGENT B0 ;  /* 0x0000000000007941 */ /* 0x000fea0003800200 */
.L_x_10:
[C---:B-1----:R-:W-:Y:S01]  /*1190*/  FMUL R0, |R4|.reuse, 2.8853900432586669922 ;  /* 0x4038aa3b04007820 */ /* 0x042fe20000400200 */
[----:B------:R-:W-:Y:S01]  /*11a0*/  SHF.R.U32.HI R10, RZ, 0x1f, R11 ;  /* 0x0000001fff0a7819 */ /* 0x000fe2000001160b */
[----:B------:R-:W-:Y:S02]  /*11b0*/  IMAD.MOV.U32 R12, RZ, RZ, 0x3c80f082 ;  /* 0x3c80f082ff0c7424 */ /* 0x000fe400078e00ff */
[----:B------:R-:W-:Y:S01]  /*11c0*/  FMUL R11, R4, R4 ;  /* 0x00000004040b7220 */ /* 0x000fe20000400000 */
[----:B------:R-:W-:Y:S01]  /*11d0*/  IMAD.MOV.U32 R14, RZ, RZ, 0x3f800000 ;  /* 0x3f800000ff0e7424 */ /* 0x000fe200078e00ff */
[----:B------:R-:W-:Y:S01]  /*11e0*/  LOP3.LUT R10, R10, 0x1, RZ, 0xc0, !PT ;  /* 0x000000010a0a7812 */ /* 0x000fe200078ec0ff */
[----:B------:R-:W0:Y:S01]  /*11f0*/  MUFU.EX2 R0, R0 ;  /* 0x0000000000007308 */ /* 0x000e220000000800 */
[----:B------:R-:W-:Y:S01]  /*1200*/  FFMA R12, R11, R12, -0.052303962409496307373 ;  /* 0xbd563cae0b0c7423 */ /* 0x000fe2000000000c */
[----:B------:R-:W-:Y:S01]  /*1210*/  FSETP.GE.AND P2, PT, |R4|, 0.60000002384185791016, PT ;  /* 0x3f19999a0400780b */ /* 0x000fe20003f46200 */
[----:B------:R-:W-:Y:S01]  /*1220*/  IMAD.WIDE R2, R8, 0x4, R2 ;  /* 0x0000000408027825 */ /* 0x000fe200078e0202 */
[----:B------:R-:W-:-:S02]  /*1230*/  ISETP.NE.U32.AND P0, PT, R10, 0x1, PT ;  /* 0x000000010a00780c */ /* 0x000fc40003f05070 */
[----:B------:R-:W-:Y:S02]  /*1240*/  FSETP.GE.AND P1, PT, |R4|, 9.010913848876953125, PT ;  /* 0x41102cb40400780b */ /* 0x000fe40003f26200 */
[----:B------:R-:W-:Y:S01]  /*1250*/  ISETP.NE.U32.AND.EX P0, PT, RZ, RZ, PT, P0 ;  /* 0x000000ffff00720c */ /* 0x000fe20003f05100 */
[----:B0-----:R-:W-:Y:S01]  /*1260*/  FADD R9, R0, 1 ;  /* 0x3f80000000097421 */ /* 0x001fe20000000000 */
[C---:B------:R-:W-:Y:S02]  /*1270*/  FFMA R0, R11.reuse, R12, 0.1331529766321182251 ;  /* 0x3e0859410b007423 */ /* 0x040fe4000000000c */
[----:B------:R-:W0:Y:S02]  /*1280*/  LDC.64 R12, c[0x0][0x390] ;  /* 0x0000e400ff0c7b82 */ /* 0x000e240000000a00 */
[C---:B------:R-:W-:Y:S01]  /*1290*/  FFMA R0, R11.reuse, R0, -0.33332768082618713379 ;  /* 0xbeaaa9ed0b007423 */ /* 0x040fe20000000000 */
[----:B------:R-:W1:Y:S03]  /*12a0*/  MUFU.RCP R9, R9 ;  /* 0x0000000900097308 */ /* 0x000e660000001000 */
[----:B------:R-:W-:Y:S01]  /*12b0*/  FFMA R11, R11, R0, RZ ;  /* 0x000000000b0b7223 */ /* 0x000fe200000000ff */
[----:B-1----:R-:W-:-:S05]  /*12c0*/  FFMA R10, R9, -2, R14 ;  /* 0xc0000000090a7823 */ /* 0x002fca000000000e */
[----:B------:R-:W-:-:S04]  /*12d0*/  FSEL R10, R10, 1, !P1 ;  /* 0x3f8000000a0a7808 */ /* 0x000fc80004800000 */
[----:B------:R-:W-:Y:S01]  /*12e0*/  FSEL R9, -|R10|, |R10|, !P0 ;  /* 0x4000000a0a097208 */ /* 0x000fe20004000300 */
[----:B------:R-:W-:-:S04]  /*12f0*/  @!P2 FFMA R9, R4, R11, R4 ;  /* 0x0000000b0409a223 */ /* 0x000fc80000000004 */
[----:B------:R-:W1:Y:S02]  /*1300*/  F2F.F64.F32 R10, R9 ;  /* 0x00000009000a7310 */ /* 0x000e640000201800 */
[----:B-1----:R-:W-:Y:S01]  /*1310*/  DMUL R6, R10, R6 ;  /* 0x000000060a067228 */ /* 0x002fe20000000000 */
[----:B------:R-:W-:-:S05]  /*1320*/  IADD3 R11, PT, PT, R8, R5, RZ ;  /* 0x00000005080b7210 */ /* 0x000fca0007ffe0ff */
[----:B0-----:R-:W-:-:S04]  /*1330*/  IMAD.WIDE R10, R11, 0x4, R12 ;  /* 0x000000040b0a7825 */ /* 0x001fc800078e020c */
[----:B------:R-:W0:Y:S02]  /*1340*/  F2F.F32.F64 R7, R6 ;  /* 0x0000000600077310 */ /* 0x000e240000301000 */
[----:B0-----:R-:W-:Y:S04]  /*1350*/  STG.E desc[UR4][R10.64], R7 ;  /* 0x000000070a007986 */ /* 0x001fe8000c101904 */
[----:B------:R-:W-:Y:S01]  /*1360*/  STG.E desc[UR4][R2.64], R4 ;  /* 0x0000000402007986 */ /* 0x000fe2000c101904 */
[----:B------:R-:W-:Y:S05]  /*1370*/  EXIT ;  /* 0x000000000000794d */ /* 0x000fea0003800000 */
        .weak           $__internal_0_$__cuda_sm20_dblrcp_rn_slowpath_v3
        .type           $__internal_0_$__cuda_sm20_dblrcp_rn_slowpath_v3,@function
        .size           $__internal_0_$__cuda_sm20_dblrcp_rn_slowpath_v3,(.L_x_22 - $__internal_0_$__cuda_sm20_dblrcp_rn_slowpath_v3)
$__internal_0_$__cuda_sm20_dblrcp_rn_slowpath_v3:
[----:B------:R-:W-:Y:S01]  /*1380*/  IMAD.MOV.U32 R12, RZ, RZ, R14 ;  /* 0x000000ffff0c7224 */ /* 0x000fe200078e000e */
[----:B------:R-:W-:Y:S01]  /*1390*/  BSSY.RECONVERGENT B1, `(.L_x_12) ;  /* 0x0000025000017945 */ /* 0x000fe20003800200 */
[----:B------:R-:W-:-:S06]  /*13a0*/  IMAD.MOV.U32 R13, RZ, RZ, R15 ;  /* 0x000000ffff0d7224 */ /* 0x000fcc00078e000f */
[----:B------:R-:W-:-:S14]  /*13b0*/  DSETP.GTU.AND P0, PT, |R12|, +INF , PT ;  /* 0x7ff000000c00742a */ /* 0x000fdc0003f0c200 */
[----:B------:R-:W-:Y:S05]  /*13c0*/  @P0 BRA `(.L_x_13) ;  /* 0x00000000007c0947 */ /* 0x000fea0003800000 */
[----:B------:R-:W-:-:S04]  /*13d0*/  LOP3.LUT R17, R15, 0x7fffffff, RZ, 0xc0, !PT ;  /* 0x7fffffff0f117812 */ /* 0x000fc800078ec0ff */
[----:B------:R-:W-:-:S04]  /*13e0*/  IADD3 R9, PT, PT, R17, -0x1, RZ ;  /* 0xffffffff11097810 */ /* 0x000fc80007ffe0ff */
[----:B------:R-:W-:-:S13]  /*13f0*/  ISETP.GE.U32.AND P0, PT, R9, 0x7fefffff, PT ;  /* 0x7fefffff0900780c */ /* 0x000fda0003f06070 */
[----:B------:R-:W-:Y:S01]  /*1400*/  @P0 LOP3.LUT R15, R13, 0x7ff00000, RZ, 0x3c, !PT ;  /* 0x7ff000000d0f0812 */ /* 0x000fe200078e3cff */
[----:B------:R-:W-:Y:S01]  /*1410*/  @P0 IMAD.MOV.U32 R14, RZ, RZ, RZ ;  /* 0x000000ffff0e0224 */ /* 0x000fe200078e00ff */
[----:B------:R-:W-:Y:S06]  /*1420*/  @P0 BRA `(.L_x_14) ;  /* 0x00000000006c0947 */ /* 0x000fec0003800000 */
[----:B------:R-:W-:-:S13]  /*1430*/  ISETP.GE.U32.AND P0, PT, R17, 0x1000001, PT ;  /* 0x010000011100780c */ /* 0x000fda0003f06070 */
[----:B------:R-:W-:Y:S05]  /*1440*/  @!P0 BRA `(.L_x_15) ;  /* 0x0000000000348947 */ /* 0x000fea0003800000 */
[----:B------:R-:W-:Y:S01]  /*1450*/  VIADD R15, R13, 0xc0200000 ;  /* 0xc02000000d0f7836 */ /* 0x000fe20000000000 */
[----:B------:R-:W-:-:S03]  /*1460*/  MOV R14, R12 ;  /* 0x0000000c000e7202 */ /* 0x000fc60000000f00 */
[----:B------:R-:W0:Y:S03]  /*1470*/  MUFU.RCP64H R17, R15 ;  /* 0x0000000f00117308 */ /* 0x000e260000001800 */
[----:B0-----:R-:W-:-:S08]  /*1480*/  DFMA R18, -R14, R16, 1 ;  /* 0x3ff000000e12742b */ /* 0x001fd00000000110 */
[----:B------:R-:W-:-:S08]  /*1490*/  DFMA R18, R18, R18, R18 ;  /* 0x000000121212722b */ /* 0x000fd00000000012 */
[----:B------:R-:W-:-:S08]  /*14a0*/  DFMA R18, R16, R18, R16 ;  /* 0x000000121012722b */ /* 0x000fd00000000010 */
[----:B------:R-:W-:-:S08]  /*14b0*/  DFMA R16, -R14, R18, 1 ;  /* 0x3ff000000e10742b */ /* 0x000fd00000000112 */
[----:B------:R-:W-:-:S08]  /*14c0*/  DFMA R16, R18, R16, R18 ;  /* 0x000000101210722b */ /* 0x000fd00000000012 */
[----:B------:R-:W-:-:S08]  /*14d0*/  DMUL R16, R16, 2.2250738585072013831e-308 ;  /* 0x0010000010107828 */ /* 0x000fd00000000000 */
[----:B------:R-:W-:-:S08]  /*14e0*/  DFMA R12, -R12, R16, 1 ;  /* 0x3ff000000c0c742b */ /* 0x000fd00000000110 */
[----:B------:R-:W-:-:S08]  /*14f0*/  DFMA R12, R12, R12, R12 ;  /* 0x0000000c0c0c722b */ /* 0x000fd0000000000c */
[----:B------:R-:W-:Y:S01]  /*1500*/  DFMA R14, R16, R12, R16 ;  /* 0x0000000c100e722b */ /* 0x000fe20000000010 */
[----:B------:R-:W-:Y:S10]  /*1510*/  BRA `(.L_x_14) ;  /* 0x0000000000307947 */ /* 0x000ff40003800000 */
.L_x_15:
[----:B------:R-:W-:Y:S01]  /*1520*/  DMUL R12, R12, 8.11296384146066816958e+31 ;  /* 0x469000000c0c7828 */ /* 0x000fe20000000000 */
[----:B------:R-:W-:-:S05]  /*1530*/  IMAD.MOV.U32 R14, RZ, RZ, R16 ;  /* 0x000000ffff0e7224 */ /* 0x000fca00078e0010 */
[----:B------:R-:W0:Y:S02]  /*1540*/  MUFU.RCP64H R15, R13 ;  /* 0x0000000d000f7308 */ /* 0x000e240000001800 */
[----:B0-----:R-:W-:-:S08]  /*1550*/  DFMA R16, -R12, R14, 1 ;  /* 0x3ff000000c10742b */ /* 0x001fd0000000010e */
[----:B------:R-:W-:-:S08]  /*1560*/  DFMA R16, R16, R16, R16 ;  /* 0x000000101010722b */ /* 0x000fd00000000010 */
[----:B------:R-:W-:-:S08]  /*1570*/  DFMA R16, R14, R16, R14 ;  /* 0x000000100e10722b */ /* 0x000fd0000000000e */
[----:B------:R-:W-:-:S08]  /*1580*/  DFMA R14, -R12, R16, 1 ;  /* 0x3ff000000c0e742b */ /* 0x000fd00000000110 */
[----:B------:R-:W-:-:S08]  /*1590*/  DFMA R14, R16, R14, R16 ;  /* 0x0000000e100e722b */ /* 0x000fd00000000010 */
[----:B------:R-:W-:Y:S01]  /*15a0*/  DMUL R14, R14, 8.11296384146066816958e+31 ;  /* 0x469000000e0e7828 */ /* 0x000fe20000000000 */
[----:B------:R-:W-:Y:S10]  /*15b0*/  BRA `(.L_x_14) ;  /* 0x0000000000087947 */ /* 0x000ff40003800000 */
.L_x_13:
[----:B------:R-:W-:Y:S01]  /*15c0*/  LOP3.LUT R15, R13, 0x80000, RZ, 0xfc, !PT ;  /* 0x000800000d0f7812 */ /* 0x000fe200078efcff */
[----:B------:R-:W-:-:S07]  /*15d0*/  IMAD.MOV.U32 R14, RZ, RZ, R12 ;  /* 0x000000ffff0e7224 */ /* 0x000fce00078e000c */
.L_x_14:
[----:B------:R-:W-:Y:S05]  /*15e0*/  BSYNC.RECONVERGENT B1 ;  /* 0x0000000000017941 */ /* 0x000fea0003800200 */
.L_x_12:
[----:B------:R-:W-:Y:S01]  /*15f0*/  MOV R12, R0 ;  /* 0x00000000000c7202 */ /* 0x000fe20000000f00 */
[----:B------:R-:W-:-:S04]  /*1600*/  IMAD.MOV.U32 R13, RZ, RZ, 0x0 ;  /* 0x00000000ff0d7424 */ /* 0x000fc800078e00ff */
[----:B------:R-:W-:Y:S05]  /*1610*/  RET.REL.NODEC R12 `(_Z12lstm_eltwisePfS_S_iii) ;  /* 0xffffffe80c787950 */ /* 0x000fea0003c3ffff */
.L_x_16:
[----:B------:R-:W-:-:S00]  /*1620*/  BRA `(.L_x_16) ;  /* 0xfffffffc00fc7947 */ /* 0x000fc0000383ffff */
[----:B------:R-:W-:-:S00]  /*1630*/  NOP ;  /* 0x0000000000007918 */ /* 0x000fc00000000000 */
        /* <DEDUP_REMOVED lines=12> */
.L_x_22:


//--------------------- .text._Z9lstm_gemmPfS_S_S_S_iiiiii --------------------------
	.section	.text._Z9lstm_gemmPfS_S_S_S_iiiiii,"ax",@progbits
	.align	128
        .global         _Z9lstm_gemmPfS_S_S_S_iiiiii
        .type           _Z9lstm_gemmPfS_S_S_S_iiiiii,@function
        .size           _Z9lstm_gemmPfS_S_S_S_iiiiii,(.L_x_24 - _Z9lstm_gemmPfS_S_S_S_iiiiii)
        .other          _Z9lstm_gemmPfS_S_S_S_iiiiii,@"STO_CUDA_ENTRY STV_DEFAULT"
_Z9lstm_gemmPfS_S_S_S_iiiiii:
.text._Z9lstm_gemmPfS_S_S_S_iiiiii:
[----:B------:R-:W-:Y:S01]  /*0000*/  LDC R1, c[0x0][0x37c] ;  /* 0x0000df00ff017b82 */ /* 0x000fe20000000800 */
[----:B------:R-:W0:Y:S01]  /*0010*/  S2R R22, SR_TID.X ;  /* 0x0000000000167919 */ /* 0x000e220000002100 */
[----:B------:R-:W1:Y:S06]  /*0020*/  LDCU UR7, c[0x0][0x3ac] ;  /* 0x00007580ff0777ac */ /* 0x000e6c0008000800 */
[----:B------:R-:W0:Y:S01]  /*0030*/  LDC R3, c[0x0][0x360] ;  /* 0x0000d800ff037b82 */ /* 0x000e220000000800 */
[----:B------:R-:W-:Y:S01]  /*0040*/  HFMA2 R23, -RZ, RZ, 0, 0 ;  /* 0x00000000ff177431 */ /* 0x000fe200000001ff */
[----:B------:R-:W2:Y:S01]  /*0050*/  S2R R21, SR_TID.Y ;  /* 0x0000000000157919 */ /* 0x000ea20000002200 */
[----:B------:R-:W3:Y:S05]  /*0060*/  LDCU.64 UR8, c[0x0][0x358] ;  /* 0x00006b00ff0877ac */ /* 0x000eea0008000a00 */
[----:B------:R-:W0:Y:S08]  /*0070*/  S2UR UR5, SR_CTAID.X ;  /* 0x00000000000579c3 */ /* 0x000e300000002500 */
[----:B------:R-:W2:Y:S01]  /*0080*/  S2UR UR6, SR_CTAID.Y ;  /* 0x00000000000679c3 */ /* 0x000ea20000002600 */
[----:B-1----:R-:W-:-:S02]  /*0090*/  UISETP.GE.AND UP0, UPT, UR7, 0x4, UPT ;  /* 0x000000040700788c */ /* 0x002fc4000bf06270 */
[----:B------:R-:W-:-:S04]  /*00a0*/  USHF.R.S32.HI UR4, URZ, 0x1f, UR7 ;  /* 0x0000001fff047899 */ /* 0x000fc80008011407 */
[----:B------:R-:W-:Y:S01]  /*00b0*/  ULEA.HI UR4, UR4, UR7, URZ, 0x2 ;  /* 0x0000000704047291 */ /* 0x000fe2000f8f10ff */
[----:B------:R-:W2:Y:S01]  /*00c0*/  LDC R0, c[0x0][0x364] ;  /* 0x0000d900ff007b82 */ /* 0x000ea20000000800 */
[----:B0-----:R-:W-:Y:S02]  /*00d0*/  IMAD R22, R3, UR5, R22 ;  /* 0x0000000503167c24 */ /* 0x001fe4000f8e0216 */
[----:B--2---:R-:W-:Y:S01]  /*00e0*/  IMAD R21, R0, UR6, R21 ;  /* 0x0000000600157c24 */ /* 0x004fe2000f8e0215 */
[----:B---3--:R-:W-:Y:S07]  /*00f0*/  BRA.U !UP0, `(.L_x_17) ;  /* 0x0000000908687547 */ /* 0x008fee000b800000 */
[----:B------:R-:W0:Y:S01]  /*0100*/  LDC.64 R4, c[0x0][0x3b8] ;  /* 0x0000ee00ff047b82 */ /* 0x000e220000000a00 */
[----:B------:R-:W1:Y:S01]  /*0110*/  LDCU UR6, c[0x0][0x3b4] ;  /* 0x00007680ff0677ac */ /* 0x000e620008000800 */
[----:B------:R-:W-:Y:S01]  /*0120*/  MOV R23, RZ ;  /* 0x000000ff00177202 */ /* 0x000fe20000000f00 */
[----:B------:R-:W-:-:S05]  /*0130*/  USHF.R.S32.HI UR4, URZ, 0x2, UR4 ;  /* 0x00000002ff047899 */ /* 0x000fca0008011404 */
[----:B------:R-:W2:Y:S01]  /*0140*/  LDC R7, c[0x0][0x3a8] ;  /* 0x0000ea00ff077b82 */ /* 0x000ea20000000800 */
[----:B------:R-:W-:-:S04]  /*0150*/  ULOP3.LUT UR7, UR4, 0x3, URZ, 0xc0, !UPT ;  /* 0x0000000304077892 */ /* 0x000fc8000f8ec0ff */
[----:B------:R-:W-:Y:S02]  /*0160*/  UISETP.NE.AND UP1, UPT, UR7, URZ, UPT ;  /* 0x000000ff0700728c */ /* 0x000fe4000bf25270 */
[----:B-1----:R-:W-:-:S04]  /*0170*/  USHF.R.S32.HI UR5, URZ, 0x1f, UR6 ;  /* 0x0000001fff057899 */ /* 0x002fc80008011406 */
[----:B------:R-:W-:Y:S01]  /*0180*/  ULEA.HI UR5, UR5, UR6, URZ, 0x2 ;  /* 0x0000000605057291 */ /* 0x000fe2000f8f10ff */
[----:B0-----:R-:W-:-:S03]  /*0190*/  SHF.R.S32.HI R3, RZ, 0x1f, R4 ;  /* 0x0000001fff037819 */ /* 0x001fc60000011404 */
[----:B------:R-:W-:Y:S01]  /*01a0*/  USHF.R.S32.HI UR5, URZ, 0x2, UR5 ;  /* 0x00000002ff057899 */ /* 0x000fe20008011405 */
[----:B------:R-:W-:Y:S01]  /*01b0*/  LEA.HI R3, R3, R4, RZ, 0x2 ;  /* 0x0000000403037211 */ /* 0x000fe200078f10ff */
[----:B--2---:R-:W-:-:S03]  /*01c0*/  IMAD R2, R7, UR6, RZ ;  /* 0x0000000607027c24 */ /* 0x004fc6000f8e02ff */
[----:B------:R-:W-:Y:S01]  /*01d0*/  SHF.R.S32.HI R3, RZ, 0x2, R3 ;  /* 0x00000002ff037819 */ /* 0x000fe20000011403 */
[----:B------:R-:W-:Y:S01]  /*01e0*/  IMAD R0, R4, R7, RZ ;  /* 0x0000000704007224 */ /* 0x000fe200078e02ff */
[----:B------:R-:W-:Y:S01]  /*01f0*/  UIADD3 UR6, UPT, UPT, UR4, -0x1, URZ ;  /* 0xffffffff04067890 */ /* 0x000fe2000fffe0ff */
[----:B------:R-:W-:Y:S02]  /*0200*/  SHF.R.S32.HI R9, RZ, 0x1f, R2 ;  /* 0x0000001fff097819 */ /* 0x000fe40000011402 */
[C---:B------:R-:W-:Y:S01]  /*0210*/  IMAD R27, R22.reuse, R3, RZ ;  /* 0x00000003161b7224 */ /* 0x040fe200078e02ff */
[----:B------:R-:W-:Y:S01]  /*0220*/  SHF.R.S32.HI R7, RZ, 0x1f, R0 ;  /* 0x0000001fff077819 */ /* 0x000fe20000011400 */
[----:B------:R-:W-:Y:S01]  /*0230*/  UISETP.GE.U32.AND UP0, UPT, UR6, 0x3, UPT ;  /* 0x000000030600788c */ /* 0x000fe2000bf06070 */
[----:B------:R-:W-:Y:S02]  /*0240*/  LEA.HI R9, R9, R2, RZ, 0x2 ;  /* 0x0000000209097211 */ /* 0x000fe400078f10ff */
[----:B------:R-:W-:Y:S01]  /*0250*/  LEA.HI R7, R7, R0, RZ, 0x2 ;  /* 0x0000000007077211 */ /* 0x000fe200078f10ff */
[----:B------:R-:W-:Y:S01]  /*0260*/  IMAD R0, R22, UR5, RZ ;  /* 0x0000000516007c24 */ /* 0x000fe2000f8e02ff */
[----:B------:R-:W-:-:S02]  /*0270*/  SHF.R.S32.HI R3, RZ, 0x2, R9 ;  /* 0x00000002ff037819 */ /* 0x000fc40000011409 */
[----:B------:R-:W-:Y:S02]  /*0280*/  SHF.R.S32.HI R4, RZ, 0x2, R7 ;  /* 0x00000002ff047819 */ /* 0x000fe40000011407 */
[----:B------:R-:W-:Y:S01]  /*0290*/  IADD3 R20, PT, PT, R27, -UR5, RZ ;  /* 0x800000051b147c10 */ /* 0x000fe2000fffe0ff */
[-C--:B------:R-:W-:Y:S01]  /*02a0*/  IMAD R3, R3, R5.reuse, R0 ;  /* 0x0000000503037224 */ /* 0x080fe200078e0200 */
[----:B------:R-:W-:Y:S01]  /*02b0*/  MOV R2, RZ ;  /* 0x000000ff00027202 */ /* 0x000fe20000000f00 */
[----:B------:R-:W-:Y:S02]  /*02c0*/  IMAD R0, R21, UR4, RZ ;  /* 0x0000000415007c24 */ /* 0x000fe4000f8e02ff */
[----:B------:R-:W-:Y:S01]  /*02d0*/  IMAD R20, R4, R5, R20 ;  /* 0x0000000504147224 */ /* 0x000fe200078e0214 */
[----:B------:R-:W-:Y:S06]  /*02e0*/  BRA.U !UP0, `(.L_x_18) ;  /* 0x0000000508047547 */ /* 0x000fec000b800000 */
[----:B------:R-:W0:Y:S01]  /*02f0*/  LDC.64 R6, c[0x0][0x390] ;  /* 0x0000e400ff067b82 */ /* 0x000e220000000a00 */
[----:B------:R-:W-:Y:S01]  /*0300*/  ULOP3.LUT UR6, UR4, 0x1ffffffc, URZ, 0xc0, !UPT ;  /* 0x1ffffffc04067892 */ /* 0x000fe2000f8ec0ff */
[----:B------:R-:W-:Y:S02]  /*0310*/  IMAD R4, R4, R5, -UR5 ;  /* 0x8000000504047e24 */ /* 0x000fe4000f8e0205 */
[----:B------:R-:W-:Y:S01]  /*0320*/  HFMA2 R26, -RZ, RZ, 0, 0 ;  /* 0x00000000ff1a7431 */ /* 0x000fe200000001ff */
[----:B------:R-:W-:Y:S02]  /*0330*/  MOV R23, RZ ;  /* 0x000000ff00177202 */ /* 0x000fe40000000f00 */
[----:B------:R-:W-:Y:S02]  /*0340*/  MOV R25, R0 ;  /* 0x0000000000197202 */ /* 0x000fe40000000f00 */
[----:B------:R-:W-:Y:S02]  /*0350*/  IADD3 R27, PT, PT, R27, R4, RZ ;  /* 0x000000041b1b7210 */ /* 0x000fe40007ffe0ff */
[----:B------:R-:W-:-:S02]  /*0360*/  MOV R24, R3 ;  /* 0x0000000300187202 */ /* 0x000fc40000000f00 */
[----:B------:R-:W-:Y:S01]  /*0370*/  MOV R2, UR6 ;  /* 0x0000000600027c02 */ /* 0x000fe20008000f00 */
[----:B0-----:R-:W-:-:S03]  /*0380*/  IMAD.WIDE.U32 R6, R0, 0x10, R6 ;  /* 0x0000001000067825 */ /* 0x001fc600078e0006 */
[----:B------:R-:W-:-:S04]  /*0390*/  IADD3 R30, P0, PT, R6, 0x30, RZ ;  /* 0x00000030061e7810 */ /* 0x000fc80007f1e0ff */
[----:B------:R-:W-:-:S09]  /*03a0*/  IADD3.X R31, PT, PT, RZ, R7, RZ, P0, !PT ;  /* 0x00000007ff1f7210 */ /* 0x000fd200007fe4ff */
.L_x_19:
[----:B------:R-:W0:Y:S01]  /*03b0*/  LDC.64 R16, c[0x0][0x380] ;  /* 0x0000e000ff107b82 */ /* 0x000e220000000a00 */
[----:B------:R-:W-:-:S07]  /*03c0*/  ISETP.GE.AND P0, PT, R26, UR5, PT ;  /* 0x000000051a007c0c */ /* 0x000fce000bf06270 */
[----:B------:R-:W1:Y:S08]  /*03d0*/  LDC.64 R18, c[0x0][0x388] ;  /* 0x0000e200ff127b82 */ /* 0x000e700000000a00 */
[----:B------:R-:W2:Y:S01]  /*03e0*/  LDC.64 R8, c[0x0][0x390] ;  /* 0x0000e400ff087b82 */ /* 0x000ea20000000a00 */
[----:B0-----:R-:W-:-:S05]  /*03f0*/  IMAD.WIDE R16, R24, 0x10, R16 ;  /* 0x0000001018107825 */ /* 0x001fca00078e0210 */
[----:B------:R-:W3:Y:S01]  /*0400*/  @!P0 LDG.E.128 R4, desc[UR8][R16.64] ;  /* 0x0000000810048981 */ /* 0x000ee2000c1e1d00 */
[----:B------:R-:W-:Y:S01]  /*0410*/  IADD3 R10, PT, PT, R26, 0x1, RZ ;  /* 0x000000011a0a7810 */ /* 0x000fe20007ffe0ff */
[----:B-1----:R-:W-:-:S03]  /*0420*/  IMAD.WIDE R18, R27, 0x10, R18 ;  /* 0x000000101b127825 */ /* 0x002fc600078e0212 */
[----:B------:R-:W-:Y:S01]  /*0430*/  ISETP.GE.AND P1, PT, R10, UR5, PT ;  /* 0x000000050a007c0c */ /* 0x000fe2000bf26270 */
[----:B--2---:R-:W-:-:S05]  /*0440*/  IMAD.WIDE.U32 R8, R25, 0x10, R8 ;  /* 0x0000001019087825 */ /* 0x004fca00078e0008 */
[----:B------:R-:W3:Y:S07]  /*0450*/  LDG.E.128 R12, desc[UR8][R8.64] ;  /* 0x00000008080c7981 */ /* 0x000eee000c1e1d00 */
[----:B------:R-:W2:Y:S04]  /*0460*/  @P1 LDG.E.128 R8, desc[UR8][R18.64+0x10] ;  /* 0x0000100812081981 */ /* 0x000ea8000c1e1d00 */
[----:B------:R-:W3:Y:S04]  /*0470*/  @P0 LDG.E.128 R4, desc[UR8][R18.64] ;  /* 0x0000000812040981 */ /* 0x000ee8000c1e1d00 */
[----:B------:R-:W2:Y:S01]  /*0480*/  @!P1 LDG.E.128 R8, desc[UR8][R16.64+0x10] ;  /* 0x0000100810089981 */ /* 0x000ea2000c1e1d00 */
[----:B---3--:R-:W-:-:S04]  /*0490*/  FMUL R5, R13, R5 ;  /* 0x000000050d057220 */ /* 0x008fc80000400000 */
[----:B------:R-:W-:-:S04]  /*04a0*/  FFMA R5, R12, R4, R5 ;  /* 0x000000040c057223 */ /* 0x000fc80000000005 */
[----:B------:R-:W-:-:S04]  /*04b0*/  FFMA R6, R14, R6, R5 ;  /* 0x000000060e067223 */ /* 0x000fc80000000005 */
[----:B------:R-:W-:Y:S02]  /*04c0*/  FFMA R28, R15, R7, R6 ;  /* 0x000000070f1c7223 */ /* 0x000fe40000000006 */
[----:B------:R-:W2:Y:S01]  /*04d0*/  LDG.E.128 R12, desc[UR8][R30.64+-0x20] ;  /* 0xffffe0081e0c7981 */ /* 0x000ea2000c1e1d00 */
[----:B------:R-:W-:-:S04]  /*04e0*/  IADD3 R4, PT, PT, R26, 0x2, RZ ;  /* 0x000000021a047810 */ /* 0x000fc80007ffe0ff */
[----:B------:R-:W-:Y:S01]  /*04f0*/  ISETP.GE.AND P0, PT, R4, UR5, PT ;  /* 0x0000000504007c0c */ /* 0x000fe2000bf06270 */
[----:B------:R-:W-:-:S12]  /*0500*/  FADD R23, R28, R23 ;  /* 0x000000171c177221 */ /* 0x000fd80000000000 */
[----:B------:R-:W3:Y:S01]  /*0510*/  @P0 LDG.E.128 R4, desc[UR8][R18.64+0x20] ;  /* 0x0000200812040981 */ /* 0x000ee2000c1e1d00 */
[----:B--2---:R-:W-:-:S04]  /*0520*/  FMUL R13, R13, R9 ;  /* 0x000000090d0d7220 */ /* 0x004fc80000400000 */
[----:B------:R-:W-:Y:S01]  /*0530*/  FFMA R13, R12, R8, R13 ;  /* 0x000000080c0d7223 */ /* 0x000fe2000000000d */
[----:B------:R-:W-:-:S04]  /*0540*/  IADD3 R8, PT, PT, R26, 0x3, RZ ;  /* 0x000000031a087810 */ /* 0x000fc80007ffe0ff */
[----:B------:R-:W-:Y:S01]  /*0550*/  ISETP.GE.AND P1, PT, R8, UR5, PT ;  /* 0x0000000508007c0c */ /* 0x000fe2000bf26270 */
[----:B------:R-:W-:-:S04]  /*0560*/  FFMA R10, R14, R10, R13 ;  /* 0x0000000a0e0a7223 */ /* 0x000fc8000000000d */
[----:B------:R-:W-:Y:S02]  /*0570*/  FFMA R28, R15, R11, R10 ;  /* 0x0000000b0f1c7223 */ /* 0x000fe4000000000a */
[----:B------:R-:W3:Y:S04]  /*0580*/  LDG.E.128 R8, desc[UR8][R30.64+-0x10] ;  /* 0xfffff0081e087981 */ /* 0x000ee8000c1e1d00 */
[----:B------:R-:W3:Y:S04]  /*0590*/  @!P0 LDG.E.128 R4, desc[UR8][R16.64+0x20] ;  /* 0x0000200810048981 */ /* 0x000ee8000c1e1d00 */
[----:B------:R-:W2:Y:S01]  /*05a0*/  @P1 LDG.E.128 R12, desc[UR8][R18.64+0x30] ;  /* 0x00003008120c1981 */ /* 0x000ea2000c1e1d00 */
[----:B------:R-:W-:-:S03]  /*05b0*/  IADD3 R26, PT, PT, R26, 0x4, RZ ;  /* 0x000000041a1a7810 */ /* 0x000fc60007ffe0ff */
[----:B------:R-:W2:Y:S04]  /*05c0*/  @!P1 LDG.E.128 R12, desc[UR8][R16.64+0x30] ;  /* 0x00003008100c9981 */ /* 0x000ea8000c1e1d00 */
[----:B------:R0:W2:Y:S01]  /*05d0*/  LDG.E.128 R16, desc[UR8][R30.64] ;  /* 0x000000081e107981 */ /* 0x0000a2000c1e1d00 */
[----:B---3--:R-:W-:Y:S01]  /*05e0*/  FMUL R5, R9, R5 ;  /* 0x0000000509057220 */ /* 0x008fe20000400000 */
[----:B------:R-:W-:-:S03]  /*05f0*/  ISETP.NE.AND P0, PT, R26, R2, PT ;  /* 0x000000021a00720c */ /* 0x000fc60003f05270 */
[----:B------:R-:W-:-:S04]  /*0600*/  FFMA R5, R8, R4, R5 ;  /* 0x0000000408057223 */ /* 0x000fc80000000005 */
[----:B------:R-:W-:Y:S01]  /*0610*/  FFMA R6, R10, R6, R5 ;  /* 0x000000060a067223 */ /* 0x000fe20000000005 */
[----:B------:R-:W-:-:S03]  /*0620*/  FADD R23, R23, R28 ;  /* 0x0000001c17177221 */ /* 0x000fc60000000000 */
[----:B------:R-:W-:Y:S01]  /*0630*/  FFMA R6, R11, R7, R6 ;  /* 0x000000070b067223 */ /* 0x000fe20000000006 */
[----:B0-----:R-:W-:-:S03]  /*0640*/  IADD3 R30, P1, PT, R30, 0x40, RZ ;  /* 0x000000401e1e7810 */ /* 0x001fc60007f3e0ff */
[----:B------:R-:W-:Y:S01]  /*0650*/  FADD R23, R23, R6 ;  /* 0x0000000617177221 */ /* 0x000fe20000000000 */
[----:B------:R-:W-:Y:S02]  /*0660*/  IADD3.X R31, PT, PT, RZ, R31, RZ, P1, !PT ;  /* 0x0000001fff1f7210 */ /* 0x000fe40000ffe4ff */
[----:B------:R-:W-:Y:S02]  /*0670*/  IADD3 R24, PT, PT, R24, 0x4, RZ ;  /* 0x0000000418187810 */ /* 0x000fe40007ffe0ff */
[----:B------:R-:W-:Y:S02]  /*0680*/  IADD3 R27, PT, PT, R27, 0x4, RZ ;  /* 0x000000041b1b7810 */ /* 0x000fe40007ffe0ff */
[----:B------:R-:W-:Y:S01]  /*0690*/  IADD3 R25, PT, PT, R25, 0x4, RZ ;  /* 0x0000000419197810 */ /* 0x000fe20007ffe0ff */
[----:B--2---:R-:W-:-:S04]  /*06a0*/  FMUL R13, R17, R13 ;  /* 0x0000000d110d7220 */ /* 0x004fc80000400000 */
[----:B------:R-:W-:-:S04]  /*06b0*/  FFMA R13, R16, R12, R13 ;  /* 0x0000000c100d7223 */ /* 0x000fc8000000000d */
[----:B------:R-:W-:-:S04]  /*06c0*/  FFMA R14, R18, R14, R13 ;  /* 0x0000000e120e7223 */ /* 0x000fc8000000000d */
[----:B------:R-:W-:-:S04]  /*06d0*/  FFMA R14, R19, R15, R14 ;  /* 0x0000000f130e7223 */ /* 0x000fc8000000000e */
[----:B------:R-:W-:Y:S01]  /*06e0*/  FADD R23, R23, R14 ;  /* 0x0000000e17177221 */ /* 0x000fe20000000000 */
[----:B------:R-:W-:Y:S06]  /*06f0*/  @P0 BRA `(.L_x_19) ;  /* 0xfffffffc002c0947 */ /* 0x000fec000383ffff */
.L_x_18:
[----:B------:R-:W-:Y:S05]  /*0700*/  BRA.U !UP1, `(.L_x_17) ;  /* 0x0000000109e47547 */ /* 0x000fea000b800000 */
[----:B------:R-:W-:Y:S02]  /*0710*/  UISETP.NE.AND UP0, UPT, UR7, 0x1, UPT ;  /* 0x000000010700788c */ /* 0x000fe4000bf05270 */
[----:B------:R-:W-:-:S04]  /*0720*/  ULOP3.LUT UR4, UR4, 0x1, URZ, 0xc0, !UPT ;  /* 0x0000000104047892 */ /* 0x000fc8000f8ec0ff */
[----:B------:R-:W-:-:S03]  /*0730*/  UISETP.NE.U32.AND UP1, UPT, UR4, 0x1, UPT ;  /* 0x000000010400788c */ /* 0x000fc6000bf25070 */
[----:B------:R-:W-:Y:S08]  /*0740*/  BRA.U !UP0, `(.L_x_20) ;  /* 0x0000000108887547 */ /* 0x000ff0000b800000 */
[----:B------:R-:W0:Y:S01]  /*0750*/  LDC.64 R14, c[0x0][0x388] ;  /* 0x0000e200ff0e7b82 */ /* 0x000e220000000a00 */
[C---:B------:R-:W-:Y:S01]  /*0760*/  IADD3 R4, PT, PT, R2.reuse, 0x1, RZ ;  /* 0x0000000102047810 */ /* 0x040fe20007ffe0ff */
[----:B------:R-:W1:Y:S01]  /*0770*/  LDCU.64 UR6, c[0x0][0x390] ;  /* 0x00007200ff0677ac */ /* 0x000e620008000a00 */
[----:B------:R-:W-:Y:S02]  /*0780*/  ISETP.GE.AND P1, PT, R2, UR5, PT ;  /* 0x0000000502007c0c */ /* 0x000fe4000bf26270 */
[----:B------:R-:W-:Y:S02]  /*0790*/  ISETP.GE.AND P0, PT, R4, UR5, PT ;  /* 0x0000000504007c0c */ /* 0x000fe4000bf06270 */
[----:B------:R-:W-:Y:S01]  /*07a0*/  IADD3 R5, PT, PT, R20, R2, RZ ;  /* 0x0000000214057210 */ /* 0x000fe20007ffe0ff */
[----:B------:R-:W2:Y:S08]  /*07b0*/  LDC.64 R12, c[0x0][0x390] ;  /* 0x0000e400ff0c7b82 */ /* 0x000eb00000000a00 */
[----:B------:R-:W3:Y:S01]  /*07c0*/  LDC.64 R16, c[0x0][0x380] ;  /* 0x0000e000ff107b82 */ /* 0x000ee20000000a00 */
[----:B0-----:R-:W-:-:S05]  /*07d0*/  IMAD.WIDE R14, R5, 0x10, R14 ;  /* 0x00000010050e7825 */ /* 0x001fca00078e020e */
[----:B------:R-:W4:Y:S04]  /*07e0*/  @P1 LDG.E.128 R4, desc[UR8][R14.64] ;  /* 0x000000080e041981 */ /* 0x000f28000c1e1d00 */
[----:B------:R-:W5:Y:S01]  /*07f0*/  @P0 LDG.E.128 R8, desc[UR8][R14.64+0x10] ;  /* 0x000010080e080981 */ /* 0x000f62000c1e1d00 */
[CC--:B------:R-:W-:Y:S02]  /*0800*/  IADD3 R25, PT, PT, R0.reuse, R2.reuse, RZ ;  /* 0x0000000200197210 */ /* 0x0c0fe40007ffe0ff */
[-C--:B------:R-:W-:Y:S02]  /*0810*/  IADD3 R24, P2, PT, R0, R2.reuse, RZ ;  /* 0x0000000200187210 */ /* 0x080fe40007f5e0ff */
[----:B------:R-:W-:Y:S01]  /*0820*/  IADD3 R19, PT, PT, R3, R2, RZ ;  /* 0x0000000203137210 */ /* 0x000fe20007ffe0ff */
[----:B--2---:R-:W-:Y:S01]  /*0830*/  IMAD.WIDE.U32 R12, R25, 0x10, R12 ;  /* 0x00000010190c7825 */ /* 0x004fe200078e000c */
[----:B------:R-:W-:-:S02]  /*0840*/  IADD3.X R25, PT, PT, RZ, RZ, RZ, P2, !PT ;  /* 0x000000ffff197210 */ /* 0x000fc400017fe4ff */
[C---:B-1----:R-:W-:Y:S01]  /*0850*/  LEA R18, P2, R24.reuse, UR6, 0x4 ;  /* 0x0000000618127c11 */ /* 0x042fe2000f8420ff */
[----:B---3--:R-:W-:Y:S02]  /*0860*/  IMAD.WIDE R16, R19, 0x10, R16 ;  /* 0x0000001013107825 */ /* 0x008fe400078e0210 */
[----:B------:R-:W4:Y:S01]  /*0870*/  LDG.E.128 R12, desc[UR8][R12.64] ;  /* 0x000000080c0c7981 */ /* 0x000f22000c1e1d00 */
[----:B------:R-:W-:-:S03]  /*0880*/  LEA.HI.X R19, R24, UR7, R25, 0x4, P2 ;  /* 0x0000000718137c11 */ /* 0x000fc600090f2419 */
[----:B------:R-:W4:Y:S04]  /*0890*/  @!P1 LDG.E.128 R4, desc[UR8][R16.64] ;  /* 0x0000000810049981 */ /* 0x000f28000c1e1d00 */
[----:B------:R-:W5:Y:S04]  /*08a0*/  @!P0 LDG.E.128 R8, desc[UR8][R16.64+0x10] ;  /* 0x0000100810088981 */ /* 0x000f68000c1e1d00 */
[----:B------:R-:W5:Y:S01]  /*08b0*/  LDG.E.128 R16, desc[UR8][R18.64+0x10] ;  /* 0x0000100812107981 */ /* 0x000f62000c1e1d00 */
[----:B------:R-:W-:Y:S01]  /*08c0*/  IADD3 R2, PT, PT, R2, 0x2, RZ ;  /* 0x0000000202027810 */ /* 0x000fe20007ffe0ff */
[----:B----4-:R-:W-:-:S04]  /*08d0*/  FMUL R5, R13, R5 ;  /* 0x000000050d057220 */ /* 0x010fc80000400000 */
[----:B------:R-:W-:-:S04]  /*08e0*/  FFMA R5, R12, R4, R5 ;  /* 0x000000040c057223 */ /* 0x000fc80000000005 */
[----:B------:R-:W-:Y:S01]  /*08f0*/  FFMA R6, R14, R6, R5 ;  /* 0x000000060e067223 */ /* 0x000fe20000000005 */
[----:B-----5:R-:W-:-:S04]  /*0900*/  FMUL R9, R17, R9 ;  /* 0x0000000911097220 */ /* 0x020fc80000400000 */
[----:B------:R-:W-:Y:S01]  /*0910*/  FFMA R9, R16, R8, R9 ;  /* 0x0000000810097223 */ /* 0x000fe20000000009 */
[----:B------:R-:W-:-:S03]  /*0920*/  FFMA R6, R15, R7, R6 ;  /* 0x000000070f067223 */ /* 0x000fc60000000006 */
[----:B------:R-:W-:Y:S01]  /*0930*/  FFMA R10, R18, R10, R9 ;  /* 0x0000000a120a7223 */ /* 0x000fe20000000009 */
[----:B------:R-:W-:-:S03]  /*0940*/  FADD R23, R23, R6 ;  /* 0x0000000617177221 */ /* 0x000fc60000000000 */
[----:B------:R-:W-:-:S04]  /*0950*/  FFMA R10, R19, R11, R10 ;  /* 0x0000000b130a7223 */ /* 0x000fc8000000000a */
[----:B------:R-:W-:-:S07]  /*0960*/  FADD R23, R23, R10 ;  /* 0x0000000a17177221 */ /* 0x000fce0000000000 */
.L_x_20:
[----:B------:R-:W-:Y:S05]  /*0970*/  BRA.U UP1, `(.L_x_17) ;  /* 0x0000000101487547 */ /* 0x000fea000b800000 */
[----:B------:R-:W-:Y:S01]  /*0980*/  ISETP.GE.AND P0, PT, R2, UR5, PT ;  /* 0x0000000502007c0c */ /* 0x000fe2000bf06270 */
[----:B------:R-:W0:-:S12]  /*0990*/  LDC.64 R8, c[0x0][0x390] ;  /* 0x0000e400ff087b82 */ /* 0x000e180000000a00 */
[----:B------:R-:W1:Y:S01]  /*09a0*/  @P0 LDC.64 R12, c[0x0][0x388] ;  /* 0x0000e200ff0c0b82 */ /* 0x000e620000000a00 */
[----:B------:R-:W-:-:S07]  /*09b0*/  @P0 IADD3 R5, PT, PT, R20, R2, RZ ;  /* 0x0000000214050210 */ /* 0x000fce0007ffe0ff */
[----:B------:R-:W2:Y:S01]  /*09c0*/  @!P0 LDC.64 R10, c[0x0][0x380] ;  /* 0x0000e000ff0a8b82 */ /* 0x000ea20000000a00 */
[----:B-1----:R-:W-:-:S05]  /*09d0*/  @P0 IMAD.WIDE R12, R5, 0x10, R12 ;  /* 0x00000010050c0825 */ /* 0x002fca00078e020c */
[----:B------:R-:W3:Y:S01]  /*09e0*/  @P0 LDG.E.128 R4, desc[UR8][R12.64] ;  /* 0x000000080c040981 */ /* 0x000ee2000c1e1d00 */
[-C--:B------:R-:W-:Y:S02]  /*09f0*/  IADD3 R15, PT, PT, R0, R2.reuse, RZ ;  /* 0x00000002000f7210 */ /* 0x080fe40007ffe0ff */
[----:B------:R-:W-:-:S03]  /*0a00*/  @!P0 IADD3 R3, PT, PT, R3, R2, RZ ;  /* 0x0000000203038210 */ /* 0x000fc60007ffe0ff */
[----:B0-----:R-:W-:-:S04]  /*0a10*/  IMAD.WIDE.U32 R8, R15, 0x10, R8 ;  /* 0x000000100f087825 */ /* 0x001fc800078e0008 */
[----:B--2---:R-:W-:Y:S02]  /*0a20*/  @!P0 IMAD.WIDE R2, R3, 0x10, R10 ;  /* 0x0000001003028825 */ /* 0x004fe400078e020a */
[----:B------:R-:W3:Y:S04]  /*0a30*/  LDG.E.128 R8, desc[UR8][R8.64] ;  /* 0x0000000808087981 */ /* 0x000ee8000c1e1d00 */
[----:B------:R-:W3:Y:S02]  /*0a40*/  @!P0 LDG.E.128 R4, desc[UR8][R2.64] ;  /* 0x0000000802048981 */ /* 0x000ee4000c1e1d00 */
[----:B---3--:R-:W-:-:S04]  /*0a50*/  FMUL R5, R9, R5 ;  /* 0x0000000509057220 */ /* 0x008fc80000400000 */
[----:B------:R-:W-:-:S04]  /*0a60*/  FFMA R5, R8, R4, R5 ;  /* 0x0000000408057223 */ /* 0x000fc80000000005 */
[----:B------:R-:W-:-:S04]  /*0a70*/  FFMA R6, R10, R6, R5 ;  /* 0x000000060a067223 */ /* 0x000fc80000000005 */
[----:B------:R-:W-:-:S04]  /*0a80*/  FFMA R6, R11, R7, R6 ;  /* 0x000000070b067223 */ /* 0x000fc80000000006 */
[----:B------:R-:W-:-:S07]  /*0a90*/  FADD R23, R23, R6 ;  /* 0x0000000617177221 */ /* 0x000fce0000000000 */
.L_x_17:
[----:B------:R-:W0:Y:S01]  /*0aa0*/  LDC.64 R2, c[0x0][0x398] ;  /* 0x0000e600ff027b82 */ /* 0x000e220000000a00 */
[----:B------:R-:W1:Y:S07]  /*0ab0*/  LDCU UR4, c[0x0][0x3b0] ;  /* 0x00007600ff0477ac */ /* 0x000e6e0008000800 */
[----:B------:R-:W2:Y:S01]  /*0ac0*/  LDC.64 R4, c[0x0][0x3a0] ;  /* 0x0000e800ff047b82 */ /* 0x000ea20000000a00 */
[----:B0-----:R-:W-:-:S06]  /*0ad0*/  IMAD.WIDE.U32 R2, R21, 0x4, R2 ;  /* 0x0000000415027825 */ /* 0x001fcc00078e0002 */
[----:B------:R-:W3:Y:S01]  /*0ae0*/  LDG.E R2, desc[UR8][R2.64] ;  /* 0x0000000802027981 */ /* 0x000ee2000c1e1900 */
[----:B-1----:R-:W-:-:S04]  /*0af0*/  IMAD R21, R22, UR4, R21 ;  /* 0x0000000416157c24 */ /* 0x002fc8000f8e0215 */
[----:B--2---:R-:W-:-:S04]  /*0b00*/  IMAD.WIDE R4, R21, 0x4, R4 ;  /* 0x0000000415047825 */ /* 0x004fc800078e0204 */
[----:B---3--:R-:W-:-:S05]  /*0b10*/  FADD R23, R2, R23 ;  /* 0x0000001702177221 */ /* 0x008fca0000000000 */
[----:B------:R-:W-:Y:S01]  /*0b20*/  STG.E desc[UR8][R4.64], R23 ;  /* 0x0000001704007986 */ /* 0x000fe2000c101908 */
[----:B------:R-:W-:Y:S05]  /*0b30*/  EXIT ;  /* 0x000000000000794d */ /* 0x000fea0003800000 */
.L_x_21:
        /* <DEDUP_REMOVED lines=12> */
.L_x_24:


//--------------------- .nv.shared.reserved.0     --------------------------
	.section	.nv.shared.reserved.0,"aw",@nobits
	.weak		__nv_reservedSMEM_offset_0_alias
	.size		__nv_reservedSMEM_offset_0_alias, 0, 64
	.other		__nv_reservedSMEM_offset_0_alias,@"STO_CUDA_RESERVED_SHARED STV_DEFAULT"
__nv_reservedSMEM_offset_0_alias:
	.zero		0
	.zero		64


//--------------------- .nv.constant0._Z12lstm_eltwisePfS_S_iii --------------------------
	.section	.nv.constant0._Z12lstm_eltwisePfS_S_iii,"a",@progbits
	.sectionflags	@""
	.align	4
.nv.constant0._Z12lstm_eltwisePfS_S_iii:
	.zero		932


//--------------------- .nv.constant0._Z9lstm_gemmPfS_S_S_S_iiiiii --------------------------
	.section	.nv.constant0._Z9lstm_gemmPfS_S_S_S_iiiiii,"a",@progbits
	.sectionflags	@""
	.align	4
.nv.constant0._Z9lstm_gemmPfS_S_S_S_iiiiii:
	.zero		960


//--------------------- SYMBOLS --------------------------

	.type		.nv.reservedSmem.offset0,@object
	.size		.nv.reservedSmem.offset0,0x4
